//
// Generated by NVIDIA NVVM Compiler
//
// Compiler Build ID: CL-36424714
// Cuda compilation tools, release 13.0, V13.0.88
// Based on NVVM 20.0.0
//

.version 9.0
.target sm_100
.address_size 64

	// .globl	_Z17printVectorKernelPf
.extern .func  (.param .b32 func_retval0) vprintf
(
	.param .b64 vprintf_param_0,
	.param .b64 vprintf_param_1
)
;
// _ZZ22calculateProjectionGPUPfS_S_S_E4temp has been demoted
// _ZZ15innerProductGPUPfS_S_E4temp has been demoted
.global .align 1 .b8 $str[4] = {37, 102, 9};
.global .align 1 .b8 $str$1[2] = {10};

.visible .entry _Z17printVectorKernelPf(
	.param .u64 .ptr .align 1 _Z17printVectorKernelPf_param_0
)
{
	.local .align 8 .b8 	__local_depot0[8];
	.reg .b64 	%SP;
	.reg .b64 	%SPL;
	.reg .pred 	%p<2>;
	.reg .b32 	%r<12>;
	.reg .b32 	%f<5>;
	.reg .b64 	%rd<9>;
	.reg .b64 	%fd<5>;

	mov.u64 	%SPL, __local_depot0;
	cvta.local.u64 	%SP, %SPL;
	ld.param.u64 	%rd1, [_Z17printVectorKernelPf_param_0];
	mov.u32 	%r1, %tid.x;
	setp.ne.s32 	%p1, %r1, 0;
	@%p1 bra 	$L__BB0_2;
	add.u64 	%rd2, %SP, 0;
	add.u64 	%rd3, %SPL, 0;
	cvta.to.global.u64 	%rd4, %rd1;
	ld.global.f32 	%f1, [%rd4];
	cvt.f64.f32 	%fd1, %f1;
	st.local.f64 	[%rd3], %fd1;
	mov.u64 	%rd5, $str;
	cvta.global.u64 	%rd6, %rd5;
	{ // callseq 0, 0
	.param .b64 param0;
	st.param.b64 	[param0], %rd6;
	.param .b64 param1;
	st.param.b64 	[param1], %rd2;
	.param .b32 retval0;
	call.uni (retval0), 
	vprintf, 
	(
	param0, 
	param1
	);
	ld.param.b32 	%r2, [retval0];
	} // callseq 0
	ld.global.f32 	%f2, [%rd4+4];
	cvt.f64.f32 	%fd2, %f2;
	st.local.f64 	[%rd3], %fd2;
	{ // callseq 1, 0
	.param .b64 param0;
	st.param.b64 	[param0], %rd6;
	.param .b64 param1;
	st.param.b64 	[param1], %rd2;
	.param .b32 retval0;
	call.uni (retval0), 
	vprintf, 
	(
	param0, 
	param1
	);
	ld.param.b32 	%r4, [retval0];
	} // callseq 1
	ld.global.f32 	%f3, [%rd4+8];
	cvt.f64.f32 	%fd3, %f3;
	st.local.f64 	[%rd3], %fd3;
	{ // callseq 2, 0
	.param .b64 param0;
	st.param.b64 	[param0], %rd6;
	.param .b64 param1;
	st.param.b64 	[param1], %rd2;
	.param .b32 retval0;
	call.uni (retval0), 
	vprintf, 
	(
	param0, 
	param1
	);
	ld.param.b32 	%r6, [retval0];
	} // callseq 2
	ld.global.f32 	%f4, [%rd4+12];
	cvt.f64.f32 	%fd4, %f4;
	st.local.f64 	[%rd3], %fd4;
	{ // callseq 3, 0
	.param .b64 param0;
	st.param.b64 	[param0], %rd6;
	.param .b64 param1;
	st.param.b64 	[param1], %rd2;
	.param .b32 retval0;
	call.uni (retval0), 
	vprintf, 
	(
	param0, 
	param1
	);
	ld.param.b32 	%r8, [retval0];
	} // callseq 3
	mov.u64 	%rd7, $str$1;
	cvta.global.u64 	%rd8, %rd7;
	{ // callseq 4, 0
	.param .b64 param0;
	st.param.b64 	[param0], %rd8;
	.param .b64 param1;
	st.param.b64 	[param1], 0;
	.param .b32 retval0;
	call.uni (retval0), 
	vprintf, 
	(
	param0, 
	param1
	);
	ld.param.b32 	%r10, [retval0];
	} // callseq 4
$L__BB0_2:
	ret;

}
	// .globl	_Z17printMatrixKernelPf
.visible .entry _Z17printMatrixKernelPf(
	.param .u64 .ptr .align 1 _Z17printMatrixKernelPf_param_0
)
{
	.local .align 8 .b8 	__local_depot1[8];
	.reg .b64 	%SP;
	.reg .b64 	%SPL;
	.reg .pred 	%p<2>;
	.reg .b32 	%r<36>;
	.reg .b32 	%f<13>;
	.reg .b64 	%rd<9>;
	.reg .b64 	%fd<13>;

	mov.u64 	%SPL, __local_depot1;
	cvta.local.u64 	%SP, %SPL;
	ld.param.u64 	%rd1, [_Z17printMatrixKernelPf_param_0];
	mov.u32 	%r1, %tid.x;
	setp.ne.s32 	%p1, %r1, 0;
	@%p1 bra 	$L__BB1_2;
	add.u64 	%rd2, %SP, 0;
	add.u64 	%rd3, %SPL, 0;
	cvta.to.global.u64 	%rd4, %rd1;
	ld.global.f32 	%f1, [%rd4];
	cvt.f64.f32 	%fd1, %f1;
	st.local.f64 	[%rd3], %fd1;
	mov.u64 	%rd5, $str;
	cvta.global.u64 	%rd6, %rd5;
	{ // callseq 5, 0
	.param .b64 param0;
	st.param.b64 	[param0], %rd6;
	.param .b64 param1;
	st.param.b64 	[param1], %rd2;
	.param .b32 retval0;
	call.uni (retval0), 
	vprintf, 
	(
	param0, 
	param1
	);
	ld.param.b32 	%r2, [retval0];
	} // callseq 5
	ld.global.f32 	%f2, [%rd4+4];
	cvt.f64.f32 	%fd2, %f2;
	st.local.f64 	[%rd3], %fd2;
	{ // callseq 6, 0
	.param .b64 param0;
	st.param.b64 	[param0], %rd6;
	.param .b64 param1;
	st.param.b64 	[param1], %rd2;
	.param .b32 retval0;
	call.uni (retval0), 
	vprintf, 
	(
	param0, 
	param1
	);
	ld.param.b32 	%r4, [retval0];
	} // callseq 6
	ld.global.f32 	%f3, [%rd4+8];
	cvt.f64.f32 	%fd3, %f3;
	st.local.f64 	[%rd3], %fd3;
	{ // callseq 7, 0
	.param .b64 param0;
	st.param.b64 	[param0], %rd6;
	.param .b64 param1;
	st.param.b64 	[param1], %rd2;
	.param .b32 retval0;
	call.uni (retval0), 
	vprintf, 
	(
	param0, 
	param1
	);
	ld.param.b32 	%r6, [retval0];
	} // callseq 7
	mov.u64 	%rd7, $str$1;
	cvta.global.u64 	%rd8, %rd7;
	{ // callseq 8, 0
	.param .b64 param0;
	st.param.b64 	[param0], %rd8;
	.param .b64 param1;
	st.param.b64 	[param1], 0;
	.param .b32 retval0;
	call.uni (retval0), 
	vprintf, 
	(
	param0, 
	param1
	);
	ld.param.b32 	%r8, [retval0];
	} // callseq 8
	ld.global.f32 	%f4, [%rd4+12];
	cvt.f64.f32 	%fd4, %f4;
	st.local.f64 	[%rd3], %fd4;
	{ // callseq 9, 0
	.param .b64 param0;
	st.param.b64 	[param0], %rd6;
	.param .b64 param1;
	st.param.b64 	[param1], %rd2;
	.param .b32 retval0;
	call.uni (retval0), 
	vprintf, 
	(
	param0, 
	param1
	);
	ld.param.b32 	%r10, [retval0];
	} // callseq 9
	ld.global.f32 	%f5, [%rd4+16];
	cvt.f64.f32 	%fd5, %f5;
	st.local.f64 	[%rd3], %fd5;
	{ // callseq 10, 0
	.param .b64 param0;
	st.param.b64 	[param0], %rd6;
	.param .b64 param1;
	st.param.b64 	[param1], %rd2;
	.param .b32 retval0;
	call.uni (retval0), 
	vprintf, 
	(
	param0, 
	param1
	);
	ld.param.b32 	%r12, [retval0];
	} // callseq 10
	ld.global.f32 	%f6, [%rd4+20];
	cvt.f64.f32 	%fd6, %f6;
	st.local.f64 	[%rd3], %fd6;
	{ // callseq 11, 0
	.param .b64 param0;
	st.param.b64 	[param0], %rd6;
	.param .b64 param1;
	st.param.b64 	[param1], %rd2;
	.param .b32 retval0;
	call.uni (retval0), 
	vprintf, 
	(
	param0, 
	param1
	);
	ld.param.b32 	%r14, [retval0];
	} // callseq 11
	{ // callseq 12, 0
	.param .b64 param0;
	st.param.b64 	[param0], %rd8;
	.param .b64 param1;
	st.param.b64 	[param1], 0;
	.param .b32 retval0;
	call.uni (retval0), 
	vprintf, 
	(
	param0, 
	param1
	);
	ld.param.b32 	%r16, [retval0];
	} // callseq 12
	ld.global.f32 	%f7, [%rd4+24];
	cvt.f64.f32 	%fd7, %f7;
	st.local.f64 	[%rd3], %fd7;
	{ // callseq 13, 0
	.param .b64 param0;
	st.param.b64 	[param0], %rd6;
	.param .b64 param1;
	st.param.b64 	[param1], %rd2;
	.param .b32 retval0;
	call.uni (retval0), 
	vprintf, 
	(
	param0, 
	param1
	);
	ld.param.b32 	%r18, [retval0];
	} // callseq 13
	ld.global.f32 	%f8, [%rd4+28];
	cvt.f64.f32 	%fd8, %f8;
	st.local.f64 	[%rd3], %fd8;
	{ // callseq 14, 0
	.param .b64 param0;
	st.param.b64 	[param0], %rd6;
	.param .b64 param1;
	st.param.b64 	[param1], %rd2;
	.param .b32 retval0;
	call.uni (retval0), 
	vprintf, 
	(
	param0, 
	param1
	);
	ld.param.b32 	%r20, [retval0];
	} // callseq 14
	ld.global.f32 	%f9, [%rd4+32];
	cvt.f64.f32 	%fd9, %f9;
	st.local.f64 	[%rd3], %fd9;
	{ // callseq 15, 0
	.param .b64 param0;
	st.param.b64 	[param0], %rd6;
	.param .b64 param1;
	st.param.b64 	[param1], %rd2;
	.param .b32 retval0;
	call.uni (retval0), 
	vprintf, 
	(
	param0, 
	param1
	);
	ld.param.b32 	%r22, [retval0];
	} // callseq 15
	{ // callseq 16, 0
	.param .b64 param0;
	st.param.b64 	[param0], %rd8;
	.param .b64 param1;
	st.param.b64 	[param1], 0;
	.param .b32 retval0;
	call.uni (retval0), 
	vprintf, 
	(
	param0, 
	param1
	);
	ld.param.b32 	%r24, [retval0];
	} // callseq 16
	ld.global.f32 	%f10, [%rd4+36];
	cvt.f64.f32 	%fd10, %f10;
	st.local.f64 	[%rd3], %fd10;
	{ // callseq 17, 0
	.param .b64 param0;
	st.param.b64 	[param0], %rd6;
	.param .b64 param1;
	st.param.b64 	[param1], %rd2;
	.param .b32 retval0;
	call.uni (retval0), 
	vprintf, 
	(
	param0, 
	param1
	);
	ld.param.b32 	%r26, [retval0];
	} // callseq 17
	ld.global.f32 	%f11, [%rd4+40];
	cvt.f64.f32 	%fd11, %f11;
	st.local.f64 	[%rd3], %fd11;
	{ // callseq 18, 0
	.param .b64 param0;
	st.param.b64 	[param0], %rd6;
	.param .b64 param1;
	st.param.b64 	[param1], %rd2;
	.param .b32 retval0;
	call.uni (retval0), 
	vprintf, 
	(
	param0, 
	param1
	);
	ld.param.b32 	%r28, [retval0];
	} // callseq 18
	ld.global.f32 	%f12, [%rd4+44];
	cvt.f64.f32 	%fd12, %f12;
	st.local.f64 	[%rd3], %fd12;
	{ // callseq 19, 0
	.param .b64 param0;
	st.param.b64 	[param0], %rd6;
	.param .b64 param1;
	st.param.b64 	[param1], %rd2;
	.param .b32 retval0;
	call.uni (retval0), 
	vprintf, 
	(
	param0, 
	param1
	);
	ld.param.b32 	%r30, [retval0];
	} // callseq 19
	{ // callseq 20, 0
	.param .b64 param0;
	st.param.b64 	[param0], %rd8;
	.param .b64 param1;
	st.param.b64 	[param1], 0;
	.param .b32 retval0;
	call.uni (retval0), 
	vprintf, 
	(
	param0, 
	param1
	);
	ld.param.b32 	%r32, [retval0];
	} // callseq 20
	{ // callseq 21, 0
	.param .b64 param0;
	st.param.b64 	[param0], %rd8;
	.param .b64 param1;
	st.param.b64 	[param1], 0;
	.param .b32 retval0;
	call.uni (retval0), 
	vprintf, 
	(
	param0, 
	param1
	);
	ld.param.b32 	%r34, [retval0];
	} // callseq 21
$L__BB1_2:
	ret;

}
	// .globl	_Z21matrixTransposeKernelPfS_b
.visible .entry _Z21matrixTransposeKernelPfS_b(
	.param .u64 .ptr .align 1 _Z21matrixTransposeKernelPfS_b_param_0,
	.param .u64 .ptr .align 1 _Z21matrixTransposeKernelPfS_b_param_1,
	.param .u8 _Z21matrixTransposeKernelPfS_b_param_2
)
{
	.reg .pred 	%p<3>;
	.reg .b16 	%rs<2>;
	.reg .b32 	%r<2>;
	.reg .b32 	%f<25>;
	.reg .b64 	%rd<5>;

	ld.param.u64 	%rd3, [_Z21matrixTransposeKernelPfS_b_param_0];
	ld.param.u64 	%rd4, [_Z21matrixTransposeKernelPfS_b_param_1];
	ld.param.s8 	%rs1, [_Z21matrixTransposeKernelPfS_b_param_2];
	cvta.to.global.u64 	%rd1, %rd3;
	cvta.to.global.u64 	%rd2, %rd4;
	mov.u32 	%r1, %tid.x;
	setp.ne.s32 	%p1, %r1, 0;
	@%p1 bra 	$L__BB2_4;
	setp.ne.s16 	%p2, %rs1, 0;
	@%p2 bra 	$L__BB2_3;
	ld.global.f32 	%f13, [%rd1];
	st.global.f32 	[%rd2], %f13;
	ld.global.f32 	%f14, [%rd1+12];
	st.global.f32 	[%rd2+4], %f14;
	ld.global.f32 	%f15, [%rd1+24];
	st.global.f32 	[%rd2+8], %f15;
	ld.global.f32 	%f16, [%rd1+36];
	st.global.f32 	[%rd2+12], %f16;
	ld.global.f32 	%f17, [%rd1+4];
	st.global.f32 	[%rd2+16], %f17;
	ld.global.f32 	%f18, [%rd1+16];
	st.global.f32 	[%rd2+20], %f18;
	ld.global.f32 	%f19, [%rd1+28];
	st.global.f32 	[%rd2+24], %f19;
	ld.global.f32 	%f20, [%rd1+40];
	st.global.f32 	[%rd2+28], %f20;
	ld.global.f32 	%f21, [%rd1+8];
	st.global.f32 	[%rd2+32], %f21;
	ld.global.f32 	%f22, [%rd1+20];
	st.global.f32 	[%rd2+36], %f22;
	ld.global.f32 	%f23, [%rd1+32];
	st.global.f32 	[%rd2+40], %f23;
	ld.global.f32 	%f24, [%rd1+44];
	st.global.f32 	[%rd2+44], %f24;
	bra.uni 	$L__BB2_4;
$L__BB2_3:
	ld.global.f32 	%f1, [%rd2];
	st.global.f32 	[%rd1], %f1;
	ld.global.f32 	%f2, [%rd2+4];
	st.global.f32 	[%rd1+12], %f2;
	ld.global.f32 	%f3, [%rd2+8];
	st.global.f32 	[%rd1+24], %f3;
	ld.global.f32 	%f4, [%rd2+12];
	st.global.f32 	[%rd1+36], %f4;
	ld.global.f32 	%f5, [%rd2+16];
	st.global.f32 	[%rd1+4], %f5;
	ld.global.f32 	%f6, [%rd2+20];
	st.global.f32 	[%rd1+16], %f6;
	ld.global.f32 	%f7, [%rd2+24];
	st.global.f32 	[%rd1+28], %f7;
	ld.global.f32 	%f8, [%rd2+28];
	st.global.f32 	[%rd1+40], %f8;
	ld.global.f32 	%f9, [%rd2+32];
	st.global.f32 	[%rd1+8], %f9;
	ld.global.f32 	%f10, [%rd2+36];
	st.global.f32 	[%rd1+20], %f10;
	ld.global.f32 	%f11, [%rd2+40];
	st.global.f32 	[%rd1+32], %f11;
	ld.global.f32 	%f12, [%rd2+44];
	st.global.f32 	[%rd1+44], %f12;
$L__BB2_4:
	ret;

}
	// .globl	_Z15getVectorKernelPfS_ib
.visible .entry _Z15getVectorKernelPfS_ib(
	.param .u64 .ptr .align 1 _Z15getVectorKernelPfS_ib_param_0,
	.param .u64 .ptr .align 1 _Z15getVectorKernelPfS_ib_param_1,
	.param .u32 _Z15getVectorKernelPfS_ib_param_2,
	.param .u8 _Z15getVectorKernelPfS_ib_param_3
)
{
	.reg .pred 	%p<3>;
	.reg .b16 	%rs<2>;
	.reg .b32 	%r<5>;
	.reg .b32 	%f<9>;
	.reg .b64 	%rd<9>;

	ld.param.u64 	%rd3, [_Z15getVectorKernelPfS_ib_param_0];
	ld.param.u64 	%rd4, [_Z15getVectorKernelPfS_ib_param_1];
	ld.param.u32 	%r1, [_Z15getVectorKernelPfS_ib_param_2];
	ld.param.s8 	%rs1, [_Z15getVectorKernelPfS_ib_param_3];
	cvta.to.global.u64 	%rd1, %rd4;
	cvta.to.global.u64 	%rd2, %rd3;
	mov.u32 	%r2, %tid.x;
	setp.ne.s32 	%p1, %r2, 0;
	@%p1 bra 	$L__BB3_4;
	setp.ne.s16 	%p2, %rs1, 0;
	@%p2 bra 	$L__BB3_3;
	shl.b32 	%r4, %r1, 2;
	mul.wide.s32 	%rd7, %r4, 4;
	add.s64 	%rd8, %rd1, %rd7;
	ld.global.f32 	%f5, [%rd8];
	st.global.f32 	[%rd2], %f5;
	ld.global.f32 	%f6, [%rd8+4];
	st.global.f32 	[%rd2+4], %f6;
	ld.global.f32 	%f7, [%rd8+8];
	st.global.f32 	[%rd2+8], %f7;
	ld.global.f32 	%f8, [%rd8+12];
	st.global.f32 	[%rd2+12], %f8;
	bra.uni 	$L__BB3_4;
$L__BB3_3:
	shl.b32 	%r3, %r1, 2;
	ld.global.f32 	%f1, [%rd2];
	mul.wide.s32 	%rd5, %r3, 4;
	add.s64 	%rd6, %rd1, %rd5;
	st.global.f32 	[%rd6], %f1;
	ld.global.f32 	%f2, [%rd2+4];
	st.global.f32 	[%rd6+4], %f2;
	ld.global.f32 	%f3, [%rd2+8];
	st.global.f32 	[%rd6+8], %f3;
	ld.global.f32 	%f4, [%rd2+12];
	st.global.f32 	[%rd6+12], %f4;
$L__BB3_4:
	ret;

}
	// .globl	_Z22calculateProjectionGPUPfS_S_S_
.visible .entry _Z22calculateProjectionGPUPfS_S_S_(
	.param .u64 .ptr .align 1 _Z22calculateProjectionGPUPfS_S_S__param_0,
	.param .u64 .ptr .align 1 _Z22calculateProjectionGPUPfS_S_S__param_1,
	.param .u64 .ptr .align 1 _Z22calculateProjectionGPUPfS_S_S__param_2,
	.param .u64 .ptr .align 1 _Z22calculateProjectionGPUPfS_S_S__param_3
)
{
	.reg .pred 	%p<3>;
	.reg .b32 	%r<6>;
	.reg .b32 	%f<7>;
	.reg .b64 	%rd<14>;
	// demoted variable
	.shared .align 4 .b8 _ZZ22calculateProjectionGPUPfS_S_S_E4temp[16];
	ld.param.u64 	%rd2, [_Z22calculateProjectionGPUPfS_S_S__param_0];
	ld.param.u64 	%rd3, [_Z22calculateProjectionGPUPfS_S_S__param_1];
	ld.param.u64 	%rd4, [_Z22calculateProjectionGPUPfS_S_S__param_2];
	ld.param.u64 	%rd5, [_Z22calculateProjectionGPUPfS_S_S__param_3];
	cvta.to.global.u64 	%rd1, %rd5;
	mov.u32 	%r1, %tid.x;
	setp.gt.u32 	%p1, %r1, 3;
	@%p1 bra 	$L__BB4_4;
	cvta.to.global.u64 	%rd6, %rd4;
	ld.global.f32 	%f1, [%rd6];
	setp.eq.f32 	%p2, %f1, 0f00000000;
	@%p2 bra 	$L__BB4_3;
	cvta.to.global.u64 	%rd9, %rd3;
	ld.global.f32 	%f2, [%rd9];
	div.rn.f32 	%f3, %f2, %f1;
	shl.b32 	%r3, %r1, 2;
	mov.u32 	%r4, _ZZ22calculateProjectionGPUPfS_S_S_E4temp;
	add.s32 	%r5, %r4, %r3;
	st.shared.f32 	[%r5], %f3;
	bar.sync 	0;
	cvta.to.global.u64 	%rd10, %rd2;
	mul.wide.u32 	%rd11, %r1, 4;
	add.s64 	%rd12, %rd10, %rd11;
	ld.global.f32 	%f4, [%rd12];
	ld.shared.f32 	%f5, [%r5];
	mul.f32 	%f6, %f4, %f5;
	add.s64 	%rd13, %rd1, %rd11;
	st.global.f32 	[%rd13], %f6;
	bra.uni 	$L__BB4_4;
$L__BB4_3:
	mul.wide.u32 	%rd7, %r1, 4;
	add.s64 	%rd8, %rd1, %rd7;
	mov.b32 	%r2, 0;
	st.global.u32 	[%rd8], %r2;
$L__BB4_4:
	ret;

}
	// .globl	_Z15innerProductGPUPfS_S_
.visible .entry _Z15innerProductGPUPfS_S_(
	.param .u64 .ptr .align 1 _Z15innerProductGPUPfS_S__param_0,
	.param .u64 .ptr .align 1 _Z15innerProductGPUPfS_S__param_1,
	.param .u64 .ptr .align 1 _Z15innerProductGPUPfS_S__param_2
)
{
	.reg .pred 	%p<3>;
	.reg .b32 	%r<5>;
	.reg .b32 	%f<12>;
	.reg .b64 	%rd<10>;
	// demoted variable
	.shared .align 4 .b8 _ZZ15innerProductGPUPfS_S_E4temp[16];
	ld.param.u64 	%rd1, [_Z15innerProductGPUPfS_S__param_0];
	ld.param.u64 	%rd2, [_Z15innerProductGPUPfS_S__param_1];
	ld.param.u64 	%rd3, [_Z15innerProductGPUPfS_S__param_2];
	mov.u32 	%r1, %tid.x;
	setp.gt.u32 	%p1, %r1, 3;
	@%p1 bra 	$L__BB5_3;
	cvta.to.global.u64 	%rd4, %rd1;
	cvta.to.global.u64 	%rd5, %rd2;
	mul.wide.u32 	%rd6, %r1, 4;
	add.s64 	%rd7, %rd4, %rd6;
	ld.global.f32 	%f1, [%rd7];
	add.s64 	%rd8, %rd5, %rd6;
	ld.global.f32 	%f2, [%rd8];
	mul.f32 	%f3, %f1, %f2;
	shl.b32 	%r2, %r1, 2;
	mov.u32 	%r3, _ZZ15innerProductGPUPfS_S_E4temp;
	add.s32 	%r4, %r3, %r2;
	st.shared.f32 	[%r4], %f3;
	bar.sync 	0;
	setp.ne.s32 	%p2, %r1, 0;
	@%p2 bra 	$L__BB5_3;
	ld.shared.f32 	%f4, [_ZZ15innerProductGPUPfS_S_E4temp];
	add.f32 	%f5, %f4, 0f00000000;
	ld.shared.f32 	%f6, [_ZZ15innerProductGPUPfS_S_E4temp+4];
	add.f32 	%f7, %f5, %f6;
	ld.shared.f32 	%f8, [_ZZ15innerProductGPUPfS_S_E4temp+8];
	add.f32 	%f9, %f7, %f8;
	ld.shared.f32 	%f10, [_ZZ15innerProductGPUPfS_S_E4temp+12];
	add.f32 	%f11, %f9, %f10;
	cvta.to.global.u64 	%rd9, %rd3;
	st.global.f32 	[%rd9], %f11;
$L__BB5_3:
	ret;

}
	// .globl	_Z17sumProjectionsGPUPfS_
.visible .entry _Z17sumProjectionsGPUPfS_(
	.param .u64 .ptr .align 1 _Z17sumProjectionsGPUPfS__param_0,
	.param .u64 .ptr .align 1 _Z17sumProjectionsGPUPfS__param_1
)
{
	.reg .pred 	%p<2>;
	.reg .b32 	%r<2>;
	.reg .b32 	%f<7>;
	.reg .b64 	%rd<8>;

	ld.param.u64 	%rd1, [_Z17sumProjectionsGPUPfS__param_0];
	ld.param.u64 	%rd2, [_Z17sumProjectionsGPUPfS__param_1];
	mov.u32 	%r1, %tid.x;
	setp.gt.u32 	%p1, %r1, 3;
	@%p1 bra 	$L__BB6_2;
	cvta.to.global.u64 	%rd3, %rd2;
	cvta.to.global.u64 	%rd4, %rd1;
	mul.wide.u32 	%rd5, %r1, 4;
	add.s64 	%rd6, %rd4, %rd5;
	ld.global.f32 	%f1, [%rd6];
	add.f32 	%f2, %f1, 0f00000000;
	ld.global.f32 	%f3, [%rd6+16];
	add.f32 	%f4, %f2, %f3;
	ld.global.f32 	%f5, [%rd6+32];
	add.f32 	%f6, %f4, %f5;
	add.s64 	%rd7, %rd3, %rd5;
	st.global.f32 	[%rd7], %f6;
$L__BB6_2:
	ret;

}
	// .globl	_Z12vectorSubGPUPfS_S_
.visible .entry _Z12vectorSubGPUPfS_S_(
	.param .u64 .ptr .align 1 _Z12vectorSubGPUPfS_S__param_0,
	.param .u64 .ptr .align 1 _Z12vectorSubGPUPfS_S__param_1,
	.param .u64 .ptr .align 1 _Z12vectorSubGPUPfS_S__param_2
)
{
	.reg .pred 	%p<2>;
	.reg .b32 	%r<2>;
	.reg .b32 	%f<4>;
	.reg .b64 	%rd<11>;

	ld.param.u64 	%rd1, [_Z12vectorSubGPUPfS_S__param_0];
	ld.param.u64 	%rd2, [_Z12vectorSubGPUPfS_S__param_1];
	ld.param.u64 	%rd3, [_Z12vectorSubGPUPfS_S__param_2];
	mov.u32 	%r1, %tid.x;
	setp.gt.u32 	%p1, %r1, 3;
	@%p1 bra 	$L__BB7_2;
	cvta.to.global.u64 	%rd4, %rd1;
	cvta.to.global.u64 	%rd5, %rd2;
	cvta.to.global.u64 	%rd6, %rd3;
	mul.wide.u32 	%rd7, %r1, 4;
	add.s64 	%rd8, %rd4, %rd7;
	ld.global.f32 	%f1, [%rd8];
	add.s64 	%rd9, %rd5, %rd7;
	ld.global.f32 	%f2, [%rd9];
	sub.f32 	%f3, %f1, %f2;
	add.s64 	%rd10, %rd6, %rd7;
	st.global.f32 	[%rd10], %f3;
$L__BB7_2:
	ret;

}
	// .globl	_Z14vectorNormsGPUPfS_
.visible .entry _Z14vectorNormsGPUPfS_(
	.param .u64 .ptr .align 1 _Z14vectorNormsGPUPfS__param_0,
	.param .u64 .ptr .align 1 _Z14vectorNormsGPUPfS__param_1
)
{
	.reg .pred 	%p<2>;
	.reg .b32 	%r<3>;
	.reg .b32 	%f<10>;
	.reg .b64 	%rd<9>;

	ld.param.u64 	%rd1, [_Z14vectorNormsGPUPfS__param_0];
	ld.param.u64 	%rd2, [_Z14vectorNormsGPUPfS__param_1];
	mov.u32 	%r1, %tid.x;
	setp.gt.u32 	%p1, %r1, 2;
	@%p1 bra 	$L__BB8_2;
	cvta.to.global.u64 	%rd3, %rd2;
	cvta.to.global.u64 	%rd4, %rd1;
	shl.b32 	%r2, %r1, 2;
	mul.wide.u32 	%rd5, %r2, 4;
	add.s64 	%rd6, %rd4, %rd5;
	ld.global.f32 	%f1, [%rd6];
	fma.rn.f32 	%f2, %f1, %f1, 0f00000000;
	ld.global.f32 	%f3, [%rd6+4];
	fma.rn.f32 	%f4, %f3, %f3, %f2;
	ld.global.f32 	%f5, [%rd6+8];
	fma.rn.f32 	%f6, %f5, %f5, %f4;
	ld.global.f32 	%f7, [%rd6+12];
	fma.rn.f32 	%f8, %f7, %f7, %f6;
	rsqrt.approx.f32 	%f9, %f8;
	mul.wide.u32 	%rd7, %r1, 4;
	add.s64 	%rd8, %rd3, %rd7;
	st.global.f32 	[%rd8], %f9;
$L__BB8_2:
	ret;

}
	// .globl	_Z11normMultGPUPfS_S_
.visible .entry _Z11normMultGPUPfS_S_(
	.param .u64 .ptr .align 1 _Z11normMultGPUPfS_S__param_0,
	.param .u64 .ptr .align 1 _Z11normMultGPUPfS_S__param_1,
	.param .u64 .ptr .align 1 _Z11normMultGPUPfS_S__param_2
)
{
	.reg .pred 	%p<2>;
	.reg .b16 	%rs<6>;
	.reg .b32 	%r<4>;
	.reg .b32 	%f<4>;
	.reg .b64 	%rd<12>;

	ld.param.u64 	%rd1, [_Z11normMultGPUPfS_S__param_0];
	ld.param.u64 	%rd2, [_Z11normMultGPUPfS_S__param_1];
	ld.param.u64 	%rd3, [_Z11normMultGPUPfS_S__param_2];
	mov.u32 	%r1, %tid.x;
	setp.gt.u32 	%p1, %r1, 11;
	@%p1 bra 	$L__BB9_2;
	cvta.to.global.u64 	%rd4, %rd1;
	cvta.to.global.u64 	%rd5, %rd2;
	cvta.to.global.u64 	%rd6, %rd3;
	cvt.u16.u32 	%rs1, %r1;
	mul.lo.s16 	%rs2, %rs1, 171;
	shr.u16 	%rs3, %rs2, 9;
	mul.lo.s16 	%rs4, %rs3, 3;
	sub.s16 	%rs5, %rs1, %rs4;
	mul.wide.u32 	%rd7, %r1, 4;
	add.s64 	%rd8, %rd4, %rd7;
	ld.global.f32 	%f1, [%rd8];
	cvt.u32.u16 	%r2, %rs5;
	and.b32  	%r3, %r2, 255;
	mul.wide.u32 	%rd9, %r3, 4;
	add.s64 	%rd10, %rd5, %rd9;
	ld.global.f32 	%f2, [%rd10];
	mul.f32 	%f3, %f1, %f2;
	add.s64 	%rd11, %rd6, %rd7;
	st.global.f32 	[%rd11], %f3;
$L__BB9_2:
	ret;

}
	// .globl	_Z13matrixMultGPUPfS_S_
.visible .entry _Z13matrixMultGPUPfS_S_(
	.param .u64 .ptr .align 1 _Z13matrixMultGPUPfS_S__param_0,
	.param .u64 .ptr .align 1 _Z13matrixMultGPUPfS_S__param_1,
	.param .u64 .ptr .align 1 _Z13matrixMultGPUPfS_S__param_2
)
{
	.reg .pred 	%p<2>;
	.reg .b32 	%r<7>;
	.reg .b32 	%f<14>;
	.reg .b64 	%rd<13>;

	ld.param.u64 	%rd1, [_Z13matrixMultGPUPfS_S__param_0];
	ld.param.u64 	%rd2, [_Z13matrixMultGPUPfS_S__param_1];
	ld.param.u64 	%rd3, [_Z13matrixMultGPUPfS_S__param_2];
	mov.u32 	%r1, %tid.y;
	mov.u32 	%r3, %tid.x;
	max.u32 	%r4, %r1, %r3;
	setp.gt.u32 	%p1, %r4, 2;
	@%p1 bra 	$L__BB10_2;
	cvta.to.global.u64 	%rd4, %rd1;
	cvta.to.global.u64 	%rd5, %rd2;
	cvta.to.global.u64 	%rd6, %rd3;
	mad.lo.s32 	%r5, %r1, 3, %r3;
	mul.wide.u32 	%rd7, %r5, 4;
	add.s64 	%rd8, %rd6, %rd7;
	ld.global.f32 	%f1, [%rd8];
	shl.b32 	%r6, %r1, 2;
	mul.wide.u32 	%rd9, %r6, 4;
	add.s64 	%rd10, %rd4, %rd9;
	ld.global.f32 	%f2, [%rd10];
	mul.wide.u32 	%rd11, %r3, 4;
	add.s64 	%rd12, %rd5, %rd11;
	ld.global.f32 	%f3, [%rd12];
	fma.rn.f32 	%f4, %f2, %f3, %f1;
	st.global.f32 	[%rd8], %f4;
	ld.global.f32 	%f5, [%rd10+4];
	ld.global.f32 	%f6, [%rd12+12];
	fma.rn.f32 	%f7, %f5, %f6, %f4;
	st.global.f32 	[%rd8], %f7;
	ld.global.f32 	%f8, [%rd10+8];
	ld.global.f32 	%f9, [%rd12+24];
	fma.rn.f32 	%f10, %f8, %f9, %f7;
	st.global.f32 	[%rd8], %f10;
	ld.global.f32 	%f11, [%rd10+12];
	ld.global.f32 	%f12, [%rd12+36];
	fma.rn.f32 	%f13, %f11, %f12, %f10;
	st.global.f32 	[%rd8], %f13;
$L__BB10_2:
	ret;

}


// ===== COMPILED SASS (sm_100) =====

	.target	sm_100

	.elftype	@"ET_EXEC"


//--------------------- .note.nv.tkinfo           --------------------------
	.section	.note.nv.tkinfo,"",@"SHT_NOTE"
	.sectionflags	@"SHF_NOTE_NV_TKINFO"
	.tkinfo
        /*0018*/ 	.word	0x00000002
        /*0030*/ 	.string	""
        /*0030*/ 	.string	"ptxas"
        /*0030*/ 	.string	"Cuda compilation tools, release 13.0, V13.0.88"
        /*0030*/ 	.string	"Build cuda_13.0.r13.0/compiler.36424714_0"
        /*0030*/ 	.string	"-arch sm_100 -m 64 "



//--------------------- .note.nv.cuinfo           --------------------------
	.section	.note.nv.cuinfo,"",@"SHT_NOTE"
	.sectionflags	@"SHF_NOTE_NV_CUINFO"
        /*0018*/ 	.short	0x0002
        /*001a*/ 	.short	0x0064
        /*001c*/ 	.short	0x0082
	.zero		2


//--------------------- .nv.info                  --------------------------
	.section	.nv.info,"",@"SHT_CUDA_INFO"
	.align	4


	//----- nvinfo : EIATTR_REGCOUNT
	.align		4
        /*0000*/ 	.byte	0x04, 0x2f
        /*0002*/ 	.short	(.L_3 - .L_2)
	.align		4
.L_2:
        /*0004*/ 	.word	index@(_Z17printVectorKernelPf)
        /*0008*/ 	.word	0x00000018


	//----- nvinfo : EIATTR_FRAME_SIZE
	.align		4
.L_3:
        /*000c*/ 	.byte	0x04, 0x11
        /*000e*/ 	.short	(.L_5 - .L_4)
	.align		4
.L_4:
        /*0010*/ 	.word	index@(_Z17printVectorKernelPf)
        /*0014*/ 	.word	0x00000008


	//----- nvinfo : EIATTR_REGCOUNT
	.align		4
.L_5:
        /*0018*/ 	.byte	0x04, 0x2f
        /*001a*/ 	.short	(.L_7 - .L_6)
	.align		4
.L_6:
        /*001c*/ 	.word	index@(_Z17printMatrixKernelPf)
        /*0020*/ 	.word	0x00000018


	//----- nvinfo : EIATTR_FRAME_SIZE
	.align		4
.L_7:
        /*0024*/ 	.byte	0x04, 0x11
        /*0026*/ 	.short	(.L_9 - .L_8)
	.align		4
.L_8:
        /*0028*/ 	.word	index@(_Z17printMatrixKernelPf)
        /*002c*/ 	.word	0x00000008


	//----- nvinfo : EIATTR_REGCOUNT
	.align		4
.L_9:
        /*0030*/ 	.byte	0x04, 0x2f
        /*0032*/ 	.short	(.L_11 - .L_10)
	.align		4
.L_10:
        /*0034*/ 	.word	index@(_Z21matrixTransposeKernelPfS_b)
        /*0038*/ 	.word	0x00000014


	//----- nvinfo : EIATTR_FRAME_SIZE
	.align		4
.L_11:
        /*003c*/ 	.byte	0x04, 0x11
        /*003e*/ 	.short	(.L_13 - .L_12)
	.align		4
.L_12:
        /*0040*/ 	.word	index@(_Z21matrixTransposeKernelPfS_b)
        /*0044*/ 	.word	0x00000000


	//----- nvinfo : EIATTR_REGCOUNT
	.align		4
.L_13:
        /*0048*/ 	.byte	0x04, 0x2f
        /*004a*/ 	.short	(.L_15 - .L_14)
	.align		4
.L_14:
        /*004c*/ 	.word	index@(_Z15getVectorKernelPfS_ib)
        /*0050*/ 	.word	0x00000010


	//----- nvinfo : EIATTR_FRAME_SIZE
	.align		4
.L_15:
        /*0054*/ 	.byte	0x04, 0x11
        /*0056*/ 	.short	(.L_17 - .L_16)
	.align		4
.L_16:
        /*0058*/ 	.word	index@(_Z15getVectorKernelPfS_ib)
        /*005c*/ 	.word	0x00000000


	//----- nvinfo : EIATTR_REGCOUNT
	.align		4
.L_17:
        /*0060*/ 	.byte	0x04, 0x2f
        /*0062*/ 	.short	(.L_19 - .L_18)
	.align		4
.L_18:
        /*0064*/ 	.word	index@(_Z22calculateProjectionGPUPfS_S_S_)
        /*0068*/ 	.word	0x00000010


	//----- nvinfo : EIATTR_FRAME_SIZE
	.align		4
.L_19:
        /*006c*/ 	.byte	0x04, 0x11
        /*006e*/ 	.short	(.L_21 - .L_20)
	.align		4
.L_20:
        /*0070*/ 	.word	index@($__internal_0_$__cuda_sm3x_div_rn_noftz_f32_slowpath)
        /*0074*/ 	.word	0x00000000


	//----- nvinfo : EIATTR_FRAME_SIZE
	.align		4
.L_21:
        /*0078*/ 	.byte	0x04, 0x11
        /*007a*/ 	.short	(.L_23 - .L_22)
	.align		4
.L_22:
        /*007c*/ 	.word	index@(_Z22calculateProjectionGPUPfS_S_S_)
        /*0080*/ 	.word	0x00000000


	//----- nvinfo : EIATTR_REGCOUNT
	.align		4
.L_23:
        /*0084*/ 	.byte	0x04, 0x2f
        /*0086*/ 	.short	(.L_25 - .L_24)
	.align		4
.L_24:
        /*0088*/ 	.word	index@(_Z15innerProductGPUPfS_S_)
        /*008c*/ 	.word	0x0000000a


	//----- nvinfo : EIATTR_FRAME_SIZE
	.align		4
.L_25:
        /*0090*/ 	.byte	0x04, 0x11
        /*0092*/ 	.short	(.L_27 - .L_26)
	.align		4
.L_26:
        /*0094*/ 	.word	index@(_Z15innerProductGPUPfS_S_)
        /*0098*/ 	.word	0x00000000


	//----- nvinfo : EIATTR_REGCOUNT
	.align		4
.L_27:
        /*009c*/ 	.byte	0x04, 0x2f
        /*009e*/ 	.short	(.L_29 - .L_28)
	.align		4
.L_28:
        /*00a0*/ 	.word	index@(_Z17sumProjectionsGPUPfS_)
        /*00a4*/ 	.word	0x0000000e


	//----- nvinfo : EIATTR_FRAME_SIZE
	.align		4
.L_29:
        /*00a8*/ 	.byte	0x04, 0x11
        /*00aa*/ 	.short	(.L_31 - .L_30)
	.align		4
.L_30:
        /*00ac*/ 	.word	index@(_Z17sumProjectionsGPUPfS_)
        /*00b0*/ 	.word	0x00000000


	//----- nvinfo : EIATTR_REGCOUNT
	.align		4
.L_31:
        /*00b4*/ 	.byte	0x04, 0x2f
        /*00b6*/ 	.short	(.L_33 - .L_32)
	.align		4
.L_32:
        /*00b8*/ 	.word	index@(_Z12vectorSubGPUPfS_S_)
        /*00bc*/ 	.word	0x0000000c


	//----- nvinfo : EIATTR_FRAME_SIZE
	.align		4
.L_33:
        /*00c0*/ 	.byte	0x04, 0x11
        /*00c2*/ 	.short	(.L_35 - .L_34)
	.align		4
.L_34:
        /*00c4*/ 	.word	index@(_Z12vectorSubGPUPfS_S_)
        /*00c8*/ 	.word	0x00000000


	//----- nvinfo : EIATTR_REGCOUNT
	.align		4
.L_35:
        /*00cc*/ 	.byte	0x04, 0x2f
        /*00ce*/ 	.short	(.L_37 - .L_36)
	.align		4
.L_36:
        /*00d0*/ 	.word	index@(_Z14vectorNormsGPUPfS_)
        /*00d4*/ 	.word	0x0000000e


	//----- nvinfo : EIATTR_FRAME_SIZE
	.align		4
.L_37:
        /*00d8*/ 	.byte	0x04, 0x11
        /*00da*/ 	.short	(.L_39 - .L_38)
	.align		4
.L_38:
        /*00dc*/ 	.word	index@(_Z14vectorNormsGPUPfS_)
        /*00e0*/ 	.word	0x00000000


	//----- nvinfo : EIATTR_REGCOUNT
	.align		4
.L_39:
        /*00e4*/ 	.byte	0x04, 0x2f
        /*00e6*/ 	.short	(.L_41 - .L_40)
	.align		4
.L_40:
        /*00e8*/ 	.word	index@(_Z11normMultGPUPfS_S_)
        /*00ec*/ 	.word	0x0000000c


	//----- nvinfo : EIATTR_FRAME_SIZE
	.align		4
.L_41:
        /*00f0*/ 	.byte	0x04, 0x11
        /*00f2*/ 	.short	(.L_43 - .L_42)
	.align		4
.L_42:
        /*00f4*/ 	.word	index@(_Z11normMultGPUPfS_S_)
        /*00f8*/ 	.word	0x00000000


	//----- nvinfo : EIATTR_REGCOUNT
	.align		4
.L_43:
        /*00fc*/ 	.byte	0x04, 0x2f
        /*00fe*/ 	.short	(.L_45 - .L_44)
	.align		4
.L_44:
        /*0100*/ 	.word	index@(_Z13matrixMultGPUPfS_S_)
        /*0104*/ 	.word	0x00000010


	//----- nvinfo : EIATTR_FRAME_SIZE
	.align		4
.L_45:
        /*0108*/ 	.byte	0x04, 0x11
        /*010a*/ 	.short	(.L_47 - .L_46)
	.align		4
.L_46:
        /*010c*/ 	.word	index@(_Z13matrixMultGPUPfS_S_)
        /*0110*/ 	.word	0x00000000


	//----- nvinfo : EIATTR_MIN_STACK_SIZE
	.align		4
.L_47:
        /*0114*/ 	.byte	0x04, 0x12
        /*0116*/ 	.short	(.L_49 - .L_48)
	.align		4
.L_48:
        /*0118*/ 	.word	index@(_Z13matrixMultGPUPfS_S_)
        /*011c*/ 	.word	0x00000000


	//----- nvinfo : EIATTR_MIN_STACK_SIZE
	.align		4
.L_49:
        /*0120*/ 	.byte	0x04, 0x12
        /*0122*/ 	.short	(.L_51 - .L_50)
	.align		4
.L_50:
        /*0124*/ 	.word	index@(_Z11normMultGPUPfS_S_)
        /*0128*/ 	.word	0x00000000


	//----- nvinfo : EIATTR_MIN_STACK_SIZE
	.align		4
.L_51:
        /*012c*/ 	.byte	0x04, 0x12
        /*012e*/ 	.short	(.L_53 - .L_52)
	.align		4
.L_52:
        /*0130*/ 	.word	index@(_Z14vectorNormsGPUPfS_)
        /*0134*/ 	.word	0x00000000


	//----- nvinfo : EIATTR_MIN_STACK_SIZE
	.align		4
.L_53:
        /*0138*/ 	.byte	0x04, 0x12
        /*013a*/ 	.short	(.L_55 - .L_54)
	.align		4
.L_54:
        /*013c*/ 	.word	index@(_Z12vectorSubGPUPfS_S_)
        /*0140*/ 	.word	0x00000000


	//----- nvinfo : EIATTR_MIN_STACK_SIZE
	.align		4
.L_55:
        /*0144*/ 	.byte	0x04, 0x12
        /*0146*/ 	.short	(.L_57 - .L_56)
	.align		4
.L_56:
        /*0148*/ 	.word	index@(_Z17sumProjectionsGPUPfS_)
        /*014c*/ 	.word	0x00000000


	//----- nvinfo : EIATTR_MIN_STACK_SIZE
	.align		4
.L_57:
        /*0150*/ 	.byte	0x04, 0x12
        /*0152*/ 	.short	(.L_59 - .L_58)
	.align		4
.L_58:
        /*0154*/ 	.word	index@(_Z15innerProductGPUPfS_S_)
        /*0158*/ 	.word	0x00000000


	//----- nvinfo : EIATTR_MIN_STACK_SIZE
	.align		4
.L_59:
        /*015c*/ 	.byte	0x04, 0x12
        /*015e*/ 	.short	(.L_61 - .L_60)
	.align		4
.L_60:
        /*0160*/ 	.word	index@(_Z22calculateProjectionGPUPfS_S_S_)
        /*0164*/ 	.word	0x00000000


	//----- nvinfo : EIATTR_MIN_STACK_SIZE
	.align		4
.L_61:
        /*0168*/ 	.byte	0x04, 0x12
        /*016a*/ 	.short	(.L_63 - .L_62)
	.align		4
.L_62:
        /*016c*/ 	.word	index@(_Z15getVectorKernelPfS_ib)
        /*0170*/ 	.word	0x00000000


	//----- nvinfo : EIATTR_MIN_STACK_SIZE
	.align		4
.L_63:
        /*0174*/ 	.byte	0x04, 0x12
        /*0176*/ 	.short	(.L_65 - .L_64)
	.align		4
.L_64:
        /*0178*/ 	.word	index@(_Z21matrixTransposeKernelPfS_b)
        /*017c*/ 	.word	0x00000000


	//----- nvinfo : EIATTR_MIN_STACK_SIZE
	.align		4
.L_65:
        /*0180*/ 	.byte	0x04, 0x12
        /*0182*/ 	.short	(.L_67 - .L_66)
	.align		4
.L_66:
        /*0184*/ 	.word	index@(_Z17printMatrixKernelPf)
        /*0188*/ 	.word	0x00000008


	//----- nvinfo : EIATTR_MIN_STACK_SIZE
	.align		4
.L_67:
        /*018c*/ 	.byte	0x04, 0x12
        /*018e*/ 	.short	(.L_69 - .L_68)
	.align		4
.L_68:
        /*0190*/ 	.word	index@(_Z17printVectorKernelPf)
        /*0194*/ 	.word	0x00000008
.L_69:


//--------------------- .nv.compat                --------------------------
	.section	.nv.compat,"",@"SHT_CUDA_COMPAT_INFO"
	.align	4
        /*0000*/ 	.byte	0x02, 0x09, 0x00, 0x00, 0x02, 0x02, 0x01, 0x00, 0x02, 0x05, 0x05, 0x00, 0x03, 0x07, 0x01, 0x01
        /*0010*/ 	.byte	0x02, 0x03, 0x00, 0x00, 0x02, 0x06, 0x01, 0x00, 0x04, 0x0b, 0x08, 0x00, 0x01, 0x00, 0x00, 0x00
        /*0020*/ 	.byte	0x00, 0x00, 0x00, 0x00


//--------------------- .nv.info._Z13matrixMultGPUPfS_S_ --------------------------
	.section	.nv.info._Z13matrixMultGPUPfS_S_,"",@"SHT_CUDA_INFO"
	.sectionflags	@""
	.align	4


	//----- nvinfo : EIATTR_CUDA_API_VERSION
	.align		4
        /*0000*/ 	.byte	0x04, 0x37
        /*0002*/ 	.short	(.L_71 - .L_70)
.L_70:
        /*0004*/ 	.word	0x00000082


	//----- nvinfo : EIATTR_KPARAM_INFO
	.align		4
.L_71:
        /*0008*/ 	.byte	0x04, 0x17
        /*000a*/ 	.short	(.L_73 - .L_72)
.L_72:
        /*000c*/ 	.word	0x00000000
        /*0010*/ 	.short	0x0002
        /*0012*/ 	.short	0x0010
        /*0014*/ 	.byte	0x00, 0xf5, 0x21, 0x00


	//----- nvinfo : EIATTR_KPARAM_INFO
	.align		4
.L_73:
        /*0018*/ 	.byte	0x04, 0x17
        /*001a*/ 	.short	(.L_75 - .L_74)
.L_74:
        /*001c*/ 	.word	0x00000000
        /*0020*/ 	.short	0x0001
        /*0022*/ 	.short	0x0008
        /*0024*/ 	.byte	0x00, 0xf5, 0x21, 0x00


	//----- nvinfo : EIATTR_KPARAM_INFO
	.align		4
.L_75:
        /*0028*/ 	.byte	0x04, 0x17
        /*002a*/ 	.short	(.L_77 - .L_76)
.L_76:
        /*002c*/ 	.word	0x00000000
        /*0030*/ 	.short	0x0000
        /*0032*/ 	.short	0x0000
        /*0034*/ 	.byte	0x00, 0xf5, 0x21, 0x00


	//----- nvinfo : EIATTR_SPARSE_MMA_MASK
	.align		4
.L_77:
        /*0038*/ 	.byte	0x03, 0x50
        /*003a*/ 	.short	0x0000


	//----- nvinfo : EIATTR_MAXREG_COUNT
	.align		4
        /*003c*/ 	.byte	0x03, 0x1b
        /*003e*/ 	.short	0x00ff


	//----- nvinfo : EIATTR_MERCURY_ISA_VERSION
	.align		4
        /*0040*/ 	.byte	0x03, 0x5f
        /*0042*/ 	.short	0x0101


	//----- nvinfo : EIATTR_VRC_CTA_INIT_COUNT
	.align		4
        /*0044*/ 	.byte	0x02, 0x4a
	.zero		1
	.zero		1


	//----- nvinfo : EIATTR_EXIT_INSTR_OFFSETS
	.align		4
        /*0048*/ 	.byte	0x04, 0x1c
        /*004a*/ 	.short	(.L_79 - .L_78)


	//   ....[0]....
.L_78:
        /*004c*/ 	.word	0x00000050


	//   ....[1]....
        /*0050*/ 	.word	0x00000200


	//----- nvinfo : EIATTR_CBANK_PARAM_SIZE
	.align		4
.L_79:
        /*0054*/ 	.byte	0x03, 0x19
        /*0056*/ 	.short	0x0018


	//----- nvinfo : EIATTR_PARAM_CBANK
	.align		4
        /*0058*/ 	.byte	0x04, 0x0a
        /*005a*/ 	.short	(.L_81 - .L_80)
	.align		4
.L_80:
        /*005c*/ 	.word	index@(.nv.constant0._Z13matrixMultGPUPfS_S_)
        /*0060*/ 	.short	0x0380
        /*0062*/ 	.short	0x0018


	//----- nvinfo : EIATTR_SW_WAR
	.align		4
.L_81:
        /*0064*/ 	.byte	0x04, 0x36
        /*0066*/ 	.short	(.L_83 - .L_82)
.L_82:
        /*0068*/ 	.word	0x00000008
.L_83:


//--------------------- .nv.info._Z11normMultGPUPfS_S_ --------------------------
	.section	.nv.info._Z11normMultGPUPfS_S_,"",@"SHT_CUDA_INFO"
	.sectionflags	@""
	.align	4


	//----- nvinfo : EIATTR_CUDA_API_VERSION
	.align		4
        /*0000*/ 	.byte	0x04, 0x37
        /*0002*/ 	.short	(.L_85 - .L_84)
.L_84:
        /*0004*/ 	.word	0x00000082


	//----- nvinfo : EIATTR_KPARAM_INFO
	.align		4
.L_85:
        /*0008*/ 	.byte	0x04, 0x17
        /*000a*/ 	.short	(.L_87 - .L_86)
.L_86:
        /*000c*/ 	.word	0x00000000
        /*0010*/ 	.short	0x0002
        /*0012*/ 	.short	0x0010
        /*0014*/ 	.byte	0x00, 0xf5, 0x21, 0x00


	//----- nvinfo : EIATTR_KPARAM_INFO
	.align		4
.L_87:
        /*0018*/ 	.byte	0x04, 0x17
        /*001a*/ 	.short	(.L_89 - .L_88)
.L_88:
        /*001c*/ 	.word	0x00000000
        /*0020*/ 	.short	0x0001
        /*0022*/ 	.short	0x0008
        /*0024*/ 	.byte	0x00, 0xf5, 0x21, 0x00


	//----- nvinfo : EIATTR_KPARAM_INFO
	.align		4
.L_89:
        /*0028*/ 	.byte	0x04, 0x17
        /*002a*/ 	.short	(.L_91 - .L_90)
.L_90:
        /*002c*/ 	.word	0x00000000
        /*0030*/ 	.short	0x0000
        /*0032*/ 	.short	0x0000
        /*0034*/ 	.byte	0x00, 0xf5, 0x21, 0x00


	//----- nvinfo : EIATTR_SPARSE_MMA_MASK
	.align		4
.L_91:
        /*0038*/ 	.byte	0x03, 0x50
        /*003a*/ 	.short	0x0000


	//----- nvinfo : EIATTR_MAXREG_COUNT
	.align		4
        /*003c*/ 	.byte	0x03, 0x1b
        /*003e*/ 	.short	0x00ff


	//----- nvinfo : EIATTR_MERCURY_ISA_VERSION
	.align		4
        /*0040*/ 	.byte	0x03, 0x5f
        /*0042*/ 	.short	0x0101


	//----- nvinfo : EIATTR_VRC_CTA_INIT_COUNT
	.align		4
        /*0044*/ 	.byte	0x02, 0x4a
	.zero		1
	.zero		1


	//----- nvinfo : EIATTR_EXIT_INSTR_OFFSETS
	.align		4
        /*0048*/ 	.byte	0x04, 0x1c
        /*004a*/ 	.short	(.L_93 - .L_92)


	//   ....[0]....
.L_92:
        /*004c*/ 	.word	0x00000030


	//   ....[1]....
        /*0050*/ 	.word	0x00000190


	//----- nvinfo : EIATTR_CBANK_PARAM_SIZE
	.align		4
.L_93:
        /*0054*/ 	.byte	0x03, 0x19
        /*0056*/ 	.short	0x0018


	//----- nvinfo : EIATTR_PARAM_CBANK
	.align		4
        /*0058*/ 	.byte	0x04, 0x0a
        /*005a*/ 	.short	(.L_95 - .L_94)
	.align		4
.L_94:
        /*005c*/ 	.word	index@(.nv.constant0._Z11normMultGPUPfS_S_)
        /*0060*/ 	.short	0x0380
        /*0062*/ 	.short	0x0018


	//----- nvinfo : EIATTR_SW_WAR
	.align		4
.L_95:
        /*0064*/ 	.byte	0x04, 0x36
        /*0066*/ 	.short	(.L_97 - .L_96)
.L_96:
        /*0068*/ 	.word	0x00000008
.L_97:


//--------------------- .nv.info._Z14vectorNormsGPUPfS_ --------------------------
	.section	.nv.info._Z14vectorNormsGPUPfS_,"",@"SHT_CUDA_INFO"
	.sectionflags	@""
	.align	4


	//----- nvinfo : EIATTR_CUDA_API_VERSION
	.align		4
        /*0000*/ 	.byte	0x04, 0x37
        /*0002*/ 	.short	(.L_99 - .L_98)
.L_98:
        /*0004*/ 	.word	0x00000082


	//----- nvinfo : EIATTR_KPARAM_INFO
	.align		4
.L_99:
        /*0008*/ 	.byte	0x04, 0x17
        /*000a*/ 	.short	(.L_101 - .L_100)
.L_100:
        /*000c*/ 	.word	0x00000000
        /*0010*/ 	.short	0x0001
        /*0012*/ 	.short	0x0008
        /*0014*/ 	.byte	0x00, 0xf5, 0x21, 0x00


	//----- nvinfo : EIATTR_KPARAM_INFO
	.align		4
.L_101:
        /*0018*/ 	.byte	0x04, 0x17
        /*001a*/ 	.short	(.L_103 - .L_102)
.L_102:
        /*001c*/ 	.word	0x00000000
        /*0020*/ 	.short	0x0000
        /*0022*/ 	.short	0x0000
        /*0024*/ 	.byte	0x00, 0xf5, 0x21, 0x00


	//----- nvinfo : EIATTR_SPARSE_MMA_MASK
	.align		4
.L_103:
        /*0028*/ 	.byte	0x03, 0x50
        /*002a*/ 	.short	0x0000


	//----- nvinfo : EIATTR_MAXREG_COUNT
	.align		4
        /*002c*/ 	.byte	0x03, 0x1b
        /*002e*/ 	.short	0x00ff


	//----- nvinfo : EIATTR_MERCURY_ISA_VERSION
	.align		4
        /*0030*/ 	.byte	0x03, 0x5f
        /*0032*/ 	.short	0x0101


	//----- nvinfo : EIATTR_VRC_CTA_INIT_COUNT
	.align		4
        /*0034*/ 	.byte	0x02, 0x4a
	.zero		1
	.zero		1


	//----- nvinfo : EIATTR_EXIT_INSTR_OFFSETS
	.align		4
        /*0038*/ 	.byte	0x04, 0x1c
        /*003a*/ 	.short	(.L_105 - .L_104)


	//   ....[0]....
.L_104:
        /*003c*/ 	.word	0x00000030


	//   ....[1]....
        /*0040*/ 	.word	0x00000170


	//----- nvinfo : EIATTR_CBANK_PARAM_SIZE
	.align		4
.L_105:
        /*0044*/ 	.byte	0x03, 0x19
        /*0046*/ 	.short	0x0010


	//----- nvinfo : EIATTR_PARAM_CBANK
	.align		4
        /*0048*/ 	.byte	0x04, 0x0a
        /*004a*/ 	.short	(.L_107 - .L_106)
	.align		4
.L_106:
        /*004c*/ 	.word	index@(.nv.constant0._Z14vectorNormsGPUPfS_)
        /*0050*/ 	.short	0x0380
        /*0052*/ 	.short	0x0010


	//----- nvinfo : EIATTR_SW_WAR
	.align		4
.L_107:
        /*0054*/ 	.byte	0x04, 0x36
        /*0056*/ 	.short	(.L_109 - .L_108)
.L_108:
        /*0058*/ 	.word	0x00000008
.L_109:


//--------------------- .nv.info._Z12vectorSubGPUPfS_S_ --------------------------
	.section	.nv.info._Z12vectorSubGPUPfS_S_,"",@"SHT_CUDA_INFO"
	.sectionflags	@""
	.align	4


	//----- nvinfo : EIATTR_CUDA_API_VERSION
	.align		4
        /*0000*/ 	.byte	0x04, 0x37
        /*0002*/ 	.short	(.L_111 - .L_110)
.L_110:
        /*0004*/ 	.word	0x00000082


	//----- nvinfo : EIATTR_KPARAM_INFO
	.align		4
.L_111:
        /*0008*/ 	.byte	0x04, 0x17
        /*000a*/ 	.short	(.L_113 - .L_112)
.L_112:
        /*000c*/ 	.word	0x00000000
        /*0010*/ 	.short	0x0002
        /*0012*/ 	.short	0x0010
        /*0014*/ 	.byte	0x00, 0xf5, 0x21, 0x00


	//----- nvinfo : EIATTR_KPARAM_INFO
	.align		4
.L_113:
        /*0018*/ 	.byte	0x04, 0x17
        /*001a*/ 	.short	(.L_115 - .L_114)
.L_114:
        /*001c*/ 	.word	0x00000000
        /*0020*/ 	.short	0x0001
        /*0022*/ 	.short	0x0008
        /*0024*/ 	.byte	0x00, 0xf5, 0x21, 0x00


	//----- nvinfo : EIATTR_KPARAM_INFO
	.align		4
.L_115:
        /*0028*/ 	.byte	0x04, 0x17
        /*002a*/ 	.short	(.L_117 - .L_116)
.L_116:
        /*002c*/ 	.word	0x00000000
        /*0030*/ 	.short	0x0000
        /*0032*/ 	.short	0x0000
        /*0034*/ 	.byte	0x00, 0xf5, 0x21, 0x00


	//----- nvinfo : EIATTR_SPARSE_MMA_MASK
	.align		4
.L_117:
        /*0038*/ 	.byte	0x03, 0x50
        /*003a*/ 	.short	0x0000


	//----- nvinfo : EIATTR_MAXREG_COUNT
	.align		4
        /*003c*/ 	.byte	0x03, 0x1b
        /*003e*/ 	.short	0x00ff


	//----- nvinfo : EIATTR_MERCURY_ISA_VERSION
	.align		4
        /*0040*/ 	.byte	0x03, 0x5f
        /*0042*/ 	.short	0x0101


	//----- nvinfo : EIATTR_VRC_CTA_INIT_COUNT
	.align		4
        /*0044*/ 	.byte	0x02, 0x4a
	.zero		1
	.zero		1


	//----- nvinfo : EIATTR_EXIT_INSTR_OFFSETS
	.align		4
        /*0048*/ 	.byte	0x04, 0x1c
        /*004a*/ 	.short	(.L_119 - .L_118)


	//   ....[0]....
.L_118:
        /*004c*/ 	.word	0x00000030


	//   ....[1]....
        /*0050*/ 	.word	0x000000f0


	//----- nvinfo : EIATTR_CBANK_PARAM_SIZE
	.align		4
.L_119:
        /*0054*/ 	.byte	0x03, 0x19
        /*0056*/ 	.short	0x0018


	//----- nvinfo : EIATTR_PARAM_CBANK
	.align		4
        /*0058*/ 	.byte	0x04, 0x0a
        /*005a*/ 	.short	(.L_121 - .L_120)
	.align		4
.L_120:
        /*005c*/ 	.word	index@(.nv.constant0._Z12vectorSubGPUPfS_S_)
        /*0060*/ 	.short	0x0380
        /*0062*/ 	.short	0x0018


	//----- nvinfo : EIATTR_SW_WAR
	.align		4
.L_121:
        /*0064*/ 	.byte	0x04, 0x36
        /*0066*/ 	.short	(.L_123 - .L_122)
.L_122:
        /*0068*/ 	.word	0x00000008
.L_123:


//--------------------- .nv.info._Z17sumProjectionsGPUPfS_ --------------------------
	.section	.nv.info._Z17sumProjectionsGPUPfS_,"",@"SHT_CUDA_INFO"
	.sectionflags	@""
	.align	4


	//----- nvinfo : EIATTR_CUDA_API_VERSION
	.align		4
        /*0000*/ 	.byte	0x04, 0x37
        /*0002*/ 	.short	(.L_125 - .L_124)
.L_124:
        /*0004*/ 	.word	0x00000082


	//----- nvinfo : EIATTR_KPARAM_INFO
	.align		4
.L_125:
        /*0008*/ 	.byte	0x04, 0x17
        /*000a*/ 	.short	(.L_127 - .L_126)
.L_126:
        /*000c*/ 	.word	0x00000000
        /*0010*/ 	.short	0x0001
        /*0012*/ 	.short	0x0008
        /*0014*/ 	.byte	0x00, 0xf5, 0x21, 0x00


	//----- nvinfo : EIATTR_KPARAM_INFO
	.align		4
.L_127:
        /*0018*/ 	.byte	0x04, 0x17
        /*001a*/ 	.short	(.L_129 - .L_128)
.L_128:
        /*001c*/ 	.word	0x00000000
        /*0020*/ 	.short	0x0000
        /*0022*/ 	.short	0x0000
        /*0024*/ 	.byte	0x00, 0xf5, 0x21, 0x00


	//----- nvinfo : EIATTR_SPARSE_MMA_MASK
	.align		4
.L_129:
        /*0028*/ 	.byte	0x03, 0x50
        /*002a*/ 	.short	0x0000


	//----- nvinfo : EIATTR_MAXREG_COUNT
	.align		4
        /*002c*/ 	.byte	0x03, 0x1b
        /*002e*/ 	.short	0x00ff


	//----- nvinfo : EIATTR_MERCURY_ISA_VERSION
	.align		4
        /*0030*/ 	.byte	0x03, 0x5f
        /*0032*/ 	.short	0x0101


	//----- nvinfo : EIATTR_VRC_CTA_INIT_COUNT
	.align		4
        /*0034*/ 	.byte	0x02, 0x4a
	.zero		1
	.zero		1


	//----- nvinfo : EIATTR_EXIT_INSTR_OFFSETS
	.align		4
        /*0038*/ 	.byte	0x04, 0x1c
        /*003a*/ 	.short	(.L_131 - .L_130)


	//   ....[0]....
.L_130:
        /*003c*/ 	.word	0x00000030


	//   ....[1]....
        /*0040*/ 	.word	0x00000100


	//----- nvinfo : EIATTR_CBANK_PARAM_SIZE
	.align		4
.L_131:
        /*0044*/ 	.byte	0x03, 0x19
        /*0046*/ 	.short	0x0010


	//----- nvinfo : EIATTR_PARAM_CBANK
	.align		4
        /*0048*/ 	.byte	0x04, 0x0a
        /*004a*/ 	.short	(.L_133 - .L_132)
	.align		4
.L_132:
        /*004c*/ 	.word	index@(.nv.constant0._Z17sumProjectionsGPUPfS_)
        /*0050*/ 	.short	0x0380
        /*0052*/ 	.short	0x0010


	//----- nvinfo : EIATTR_SW_WAR
	.align		4
.L_133:
        /*0054*/ 	.byte	0x04, 0x36
        /*0056*/ 	.short	(.L_135 - .L_134)
.L_134:
        /*0058*/ 	.word	0x00000008
.L_135:


//--------------------- .nv.info._Z15innerProductGPUPfS_S_ --------------------------
	.section	.nv.info._Z15innerProductGPUPfS_S_,"",@"SHT_CUDA_INFO"
	.sectionflags	@""
	.align	4


	//----- nvinfo : EIATTR_CUDA_API_VERSION
	.align		4
        /*0000*/ 	.byte	0x04, 0x37
        /*0002*/ 	.short	(.L_137 - .L_136)
.L_136:
        /*0004*/ 	.word	0x00000082


	//----- nvinfo : EIATTR_KPARAM_INFO
	.align		4
.L_137:
        /*0008*/ 	.byte	0x04, 0x17
        /*000a*/ 	.short	(.L_139 - .L_138)
.L_138:
        /*000c*/ 	.word	0x00000000
        /*0010*/ 	.short	0x0002
        /*0012*/ 	.short	0x0010
        /*0014*/ 	.byte	0x00, 0xf5, 0x21, 0x00


	//----- nvinfo : EIATTR_KPARAM_INFO
	.align		4
.L_139:
        /*0018*/ 	.byte	0x04, 0x17
        /*001a*/ 	.short	(.L_141 - .L_140)
.L_140:
        /*001c*/ 	.word	0x00000000
        /*0020*/ 	.short	0x0001
        /*0022*/ 	.short	0x0008
        /*0024*/ 	.byte	0x00, 0xf5, 0x21, 0x00


	//----- nvinfo : EIATTR_KPARAM_INFO
	.align		4
.L_141:
        /*0028*/ 	.byte	0x04, 0x17
        /*002a*/ 	.short	(.L_143 - .L_142)
.L_142:
        /*002c*/ 	.word	0x00000000
        /*0030*/ 	.short	0x0000
        /*0032*/ 	.short	0x0000
        /*0034*/ 	.byte	0x00, 0xf5, 0x21, 0x00


	//----- nvinfo : EIATTR_SPARSE_MMA_MASK
	.align		4
.L_143:
        /*0038*/ 	.byte	0x03, 0x50
        /*003a*/ 	.short	0x0000


	//----- nvinfo : EIATTR_MAXREG_COUNT
	.align		4
        /*003c*/ 	.byte	0x03, 0x1b
        /*003e*/ 	.short	0x00ff


	//----- nvinfo : EIATTR_NUM_BARRIERS
	.align		4
        /*0040*/ 	.byte	0x02, 0x4c
        /*0042*/ 	.byte	0x01
	.zero		1


	//----- nvinfo : EIATTR_MERCURY_ISA_VERSION
	.align		4
        /*0044*/ 	.byte	0x03, 0x5f
        /*0046*/ 	.short	0x0101


	//----- nvinfo : EIATTR_VRC_CTA_INIT_COUNT
	.align		4
        /*0048*/ 	.byte	0x02, 0x4a
	.zero		1
	.zero		1


	//----- nvinfo : EIATTR_EXIT_INSTR_OFFSETS
	.align		4
        /*004c*/ 	.byte	0x04, 0x1c
        /*004e*/ 	.short	(.L_145 - .L_144)


	//   ....[0]....
.L_144:
        /*0050*/ 	.word	0x00000030


	//   ....[1]....
        /*0054*/ 	.word	0x00000130


	//   ....[2]....
        /*0058*/ 	.word	0x000001b0


	//----- nvinfo : EIATTR_CBANK_PARAM_SIZE
	.align		4
.L_145:
        /*005c*/ 	.byte	0x03, 0x19
        /*005e*/ 	.short	0x0018


	//----- nvinfo : EIATTR_PARAM_CBANK
	.align		4
        /*0060*/ 	.byte	0x04, 0x0a
        /*0062*/ 	.short	(.L_147 - .L_146)
	.align		4
.L_146:
        /*0064*/ 	.word	index@(.nv.constant0._Z15innerProductGPUPfS_S_)
        /*0068*/ 	.short	0x0380
        /*006a*/ 	.short	0x0018


	//----- nvinfo : EIATTR_SW_WAR
	.align		4
.L_147:
        /*006c*/ 	.byte	0x04, 0x36
        /*006e*/ 	.short	(.L_149 - .L_148)
.L_148:
        /*0070*/ 	.word	0x00000008
.L_149:


//--------------------- .nv.info._Z22calculateProjectionGPUPfS_S_S_ --------------------------
	.section	.nv.info._Z22calculateProjectionGPUPfS_S_S_,"",@"SHT_CUDA_INFO"
	.sectionflags	@""
	.align	4


	//----- nvinfo : EIATTR_CUDA_API_VERSION
	.align		4
        /*0000*/ 	.byte	0x04, 0x37
        /*0002*/ 	.short	(.L_151 - .L_150)
.L_150:
        /*0004*/ 	.word	0x00000082


	//----- nvinfo : EIATTR_KPARAM_INFO
	.align		4
.L_151:
        /*0008*/ 	.byte	0x04, 0x17
        /*000a*/ 	.short	(.L_153 - .L_152)
.L_152:
        /*000c*/ 	.word	0x00000000
        /*0010*/ 	.short	0x0003
        /*0012*/ 	.short	0x0018
        /*0014*/ 	.byte	0x00, 0xf5, 0x21, 0x00


	//----- nvinfo : EIATTR_KPARAM_INFO
	.align		4
.L_153:
        /*0018*/ 	.byte	0x04, 0x17
        /*001a*/ 	.short	(.L_155 - .L_154)
.L_154:
        /*001c*/ 	.word	0x00000000
        /*0020*/ 	.short	0x0002
        /*0022*/ 	.short	0x0010
        /*0024*/ 	.byte	0x00, 0xf5, 0x21, 0x00


	//----- nvinfo : EIATTR_KPARAM_INFO
	.align		4
.L_155:
        /*0028*/ 	.byte	0x04, 0x17
        /*002a*/ 	.short	(.L_157 - .L_156)
.L_156:
        /*002c*/ 	.word	0x00000000
        /*0030*/ 	.short	0x0001
        /*0032*/ 	.short	0x0008
        /*0034*/ 	.byte	0x00, 0xf5, 0x21, 0x00


	//----- nvinfo : EIATTR_KPARAM_INFO
	.align		4
.L_157:
        /*0038*/ 	.byte	0x04, 0x17
        /*003a*/ 	.short	(.L_159 - .L_158)
.L_158:
        /*003c*/ 	.word	0x00000000
        /*0040*/ 	.short	0x0000
        /*0042*/ 	.short	0x0000
        /*0044*/ 	.byte	0x00, 0xf5, 0x21, 0x00


	//----- nvinfo : EIATTR_SPARSE_MMA_MASK
	.align		4
.L_159:
        /*0048*/ 	.byte	0x03, 0x50
        /*004a*/ 	.short	0x0000


	//----- nvinfo : EIATTR_MAXREG_COUNT
	.align		4
        /*004c*/ 	.byte	0x03, 0x1b
        /*004e*/ 	.short	0x00ff


	//----- nvinfo : EIATTR_NUM_BARRIERS
	.align		4
        /*0050*/ 	.byte	0x02, 0x4c
        /*0052*/ 	.byte	0x01
	.zero		1


	//----- nvinfo : EIATTR_MERCURY_ISA_VERSION
	.align		4
        /*0054*/ 	.byte	0x03, 0x5f
        /*0056*/ 	.short	0x0101


	//----- nvinfo : EIATTR_VRC_CTA_INIT_COUNT
	.align		4
        /*0058*/ 	.byte	0x02, 0x4a
	.zero		1
	.zero		1


	//----- nvinfo : EIATTR_EXIT_INSTR_OFFSETS
	.align		4
        /*005c*/ 	.byte	0x04, 0x1c
        /*005e*/ 	.short	(.L_161 - .L_160)


	//   ....[0]....
.L_160:
        /*0060*/ 	.word	0x00000030


	//   ....[1]....
        /*0064*/ 	.word	0x00000240


	//   ....[2]....
        /*0068*/ 	.word	0x00000280


	//----- nvinfo : EIATTR_CRS_STACK_SIZE
	.align		4
.L_161:
        /*006c*/ 	.byte	0x04, 0x1e
        /*006e*/ 	.short	(.L_163 - .L_162)
.L_162:
        /*0070*/ 	.word	0x00000000


	//----- nvinfo : EIATTR_CBANK_PARAM_SIZE
	.align		4
.L_163:
        /*0074*/ 	.byte	0x03, 0x19
        /*0076*/ 	.short	0x0020


	//----- nvinfo : EIATTR_PARAM_CBANK
	.align		4
        /*0078*/ 	.byte	0x04, 0x0a
        /*007a*/ 	.short	(.L_165 - .L_164)
	.align		4
.L_164:
        /*007c*/ 	.word	index@(.nv.constant0._Z22calculateProjectionGPUPfS_S_S_)
        /*0080*/ 	.short	0x0380
        /*0082*/ 	.short	0x0020


	//----- nvinfo : EIATTR_SW_WAR
	.align		4
.L_165:
        /*0084*/ 	.byte	0x04, 0x36
        /*0086*/ 	.short	(.L_167 - .L_166)
.L_166:
        /*0088*/ 	.word	0x00000008
.L_167:


//--------------------- .nv.info._Z15getVectorKernelPfS_ib --------------------------
	.section	.nv.info._Z15getVectorKernelPfS_ib,"",@"SHT_CUDA_INFO"
	.sectionflags	@""
	.align	4


	//----- nvinfo : EIATTR_CUDA_API_VERSION
	.align		4
        /*0000*/ 	.byte	0x04, 0x37
        /*0002*/ 	.short	(.L_169 - .L_168)
.L_168:
        /*0004*/ 	.word	0x00000082


	//----- nvinfo : EIATTR_KPARAM_INFO
	.align		4
.L_169:
        /*0008*/ 	.byte	0x04, 0x17
        /*000a*/ 	.short	(.L_171 - .L_170)
.L_170:
        /*000c*/ 	.word	0x00000000
        /*0010*/ 	.short	0x0003
        /*0012*/ 	.short	0x0014
        /*0014*/ 	.byte	0x00, 0xf0, 0x05, 0x00


	//----- nvinfo : EIATTR_KPARAM_INFO
	.align		4
.L_171:
        /*0018*/ 	.byte	0x04, 0x17
        /*001a*/ 	.short	(.L_173 - .L_172)
.L_172:
        /*001c*/ 	.word	0x00000000
        /*0020*/ 	.short	0x0002
        /*0022*/ 	.short	0x0010
        /*0024*/ 	.byte	0x00, 0xf0, 0x11, 0x00


	//----- nvinfo : EIATTR_KPARAM_INFO
	.align		4
.L_173:
        /*0028*/ 	.byte	0x04, 0x17
        /*002a*/ 	.short	(.L_175 - .L_174)
.L_174:
        /*002c*/ 	.word	0x00000000
        /*0030*/ 	.short	0x0001
        /*0032*/ 	.short	0x0008
        /*0034*/ 	.byte	0x00, 0xf5, 0x21, 0x00


	//----- nvinfo : EIATTR_KPARAM_INFO
	.align		4
.L_175:
        /*0038*/ 	.byte	0x04, 0x17
        /*003a*/ 	.short	(.L_177 - .L_176)
.L_176:
        /*003c*/ 	.word	0x00000000
        /*0040*/ 	.short	0x0000
        /*0042*/ 	.short	0x0000
        /*0044*/ 	.byte	0x00, 0xf5, 0x21, 0x00


	//----- nvinfo : EIATTR_SPARSE_MMA_MASK
	.align		4
.L_177:
        /*0048*/ 	.byte	0x03, 0x50
        /*004a*/ 	.short	0x0000


	//----- nvinfo : EIATTR_MAXREG_COUNT
	.align		4
        /*004c*/ 	.byte	0x03, 0x1b
        /*004e*/ 	.short	0x00ff


	//----- nvinfo : EIATTR_MERCURY_ISA_VERSION
	.align		4
        /*0050*/ 	.byte	0x03, 0x5f
        /*0052*/ 	.short	0x0101


	//----- nvinfo : EIATTR_VRC_CTA_INIT_COUNT
	.align		4
        /*0054*/ 	.byte	0x02, 0x4a
	.zero		1
	.zero		1


	//----- nvinfo : EIATTR_EXIT_INSTR_OFFSETS
	.align		4
        /*0058*/ 	.byte	0x04, 0x1c
        /*005a*/ 	.short	(.L_179 - .L_178)


	//   ....[0]....
.L_178:
        /*005c*/ 	.word	0x00000030


	//   ....[1]....
        /*0060*/ 	.word	0x00000160


	//   ....[2]....
        /*0064*/ 	.word	0x00000220


	//----- nvinfo : EIATTR_CBANK_PARAM_SIZE
	.align		4
.L_179:
        /*0068*/ 	.byte	0x03, 0x19
        /*006a*/ 	.short	0x0015


	//----- nvinfo : EIATTR_PARAM_CBANK
	.align		4
        /*006c*/ 	.byte	0x04, 0x0a
        /*006e*/ 	.short	(.L_181 - .L_180)
	.align		4
.L_180:
        /*0070*/ 	.word	index@(.nv.constant0._Z15getVectorKernelPfS_ib)
        /*0074*/ 	.short	0x0380
        /*0076*/ 	.short	0x0015


	//----- nvinfo : EIATTR_SW_WAR
	.align		4
.L_181:
        /*0078*/ 	.byte	0x04, 0x36
        /*007a*/ 	.short	(.L_183 - .L_182)
.L_182:
        /*007c*/ 	.word	0x00000008
.L_183:


//--------------------- .nv.info._Z21matrixTransposeKernelPfS_b --------------------------
	.section	.nv.info._Z21matrixTransposeKernelPfS_b,"",@"SHT_CUDA_INFO"
	.sectionflags	@""
	.align	4


	//----- nvinfo : EIATTR_CUDA_API_VERSION
	.align		4
        /*0000*/ 	.byte	0x04, 0x37
        /*0002*/ 	.short	(.L_185 - .L_184)
.L_184:
        /*0004*/ 	.word	0x00000082


	//----- nvinfo : EIATTR_KPARAM_INFO
	.align		4
.L_185:
        /*0008*/ 	.byte	0x04, 0x17
        /*000a*/ 	.short	(.L_187 - .L_186)
.L_186:
        /*000c*/ 	.word	0x00000000
        /*0010*/ 	.short	0x0002
        /*0012*/ 	.short	0x0010
        /*0014*/ 	.byte	0x00, 0xf0, 0x05, 0x00


	//----- nvinfo : EIATTR_KPARAM_INFO
	.align		4
.L_187:
        /*0018*/ 	.byte	0x04, 0x17
        /*001a*/ 	.short	(.L_189 - .L_188)
.L_188:
        /*001c*/ 	.word	0x00000000
        /*0020*/ 	.short	0x0001
        /*0022*/ 	.short	0x0008
        /*0024*/ 	.byte	0x00, 0xf5, 0x21, 0x00


	//----- nvinfo : EIATTR_KPARAM_INFO
	.align		4
.L_189:
        /*0028*/ 	.byte	0x04, 0x17
        /*002a*/ 	.short	(.L_191 - .L_190)
.L_190:
        /*002c*/ 	.word	0x00000000
        /*0030*/ 	.short	0x0000
        /*0032*/ 	.short	0x0000
        /*0034*/ 	.byte	0x00, 0xf5, 0x21, 0x00


	//----- nvinfo : EIATTR_SPARSE_MMA_MASK
	.align		4
.L_191:
        /*0038*/ 	.byte	0x03, 0x50
        /*003a*/ 	.short	0x0000


	//----- nvinfo : EIATTR_MAXREG_COUNT
	.align		4
        /*003c*/ 	.byte	0x03, 0x1b
        /*003e*/ 	.short	0x00ff


	//----- nvinfo : EIATTR_MERCURY_ISA_VERSION
	.align		4
        /*0040*/ 	.byte	0x03, 0x5f
        /*0042*/ 	.short	0x0101


	//----- nvinfo : EIATTR_VRC_CTA_INIT_COUNT
	.align		4
        /*0044*/ 	.byte	0x02, 0x4a
	.zero		1
	.zero		1


	//----- nvinfo : EIATTR_EXIT_INSTR_OFFSETS
	.align		4
        /*0048*/ 	.byte	0x04, 0x1c
        /*004a*/ 	.short	(.L_193 - .L_192)


	//   ....[0]....
.L_192:
        /*004c*/ 	.word	0x00000030


	//   ....[1]....
        /*0050*/ 	.word	0x00000230


	//   ....[2]....
        /*0054*/ 	.word	0x000003e0


	//----- nvinfo : EIATTR_CBANK_PARAM_SIZE
	.align		4
.L_193:
        /*0058*/ 	.byte	0x03, 0x19
        /*005a*/ 	.short	0x0011


	//----- nvinfo : EIATTR_PARAM_CBANK
	.align		4
        /*005c*/ 	.byte	0x04, 0x0a
        /*005e*/ 	.short	(.L_195 - .L_194)
	.align		4
.L_194:
        /*0060*/ 	.word	index@(.nv.constant0._Z21matrixTransposeKernelPfS_b)
        /*0064*/ 	.short	0x0380
        /*0066*/ 	.short	0x0011


	//----- nvinfo : EIATTR_SW_WAR
	.align		4
.L_195:
        /*0068*/ 	.byte	0x04, 0x36
        /*006a*/ 	.short	(.L_197 - .L_196)
.L_196:
        /*006c*/ 	.word	0x00000008
.L_197:


//--------------------- .nv.info._Z17printMatrixKernelPf --------------------------
	.section	.nv.info._Z17printMatrixKernelPf,"",@"SHT_CUDA_INFO"
	.sectionflags	@""
	.align	4


	//----- nvinfo : EIATTR_CUDA_API_VERSION
	.align		4
        /*0000*/ 	.byte	0x04, 0x37
        /*0002*/ 	.short	(.L_199 - .L_198)
.L_198:
        /*0004*/ 	.word	0x00000082


	//----- nvinfo : EIATTR_KPARAM_INFO
	.align		4
.L_199:
        /*0008*/ 	.byte	0x04, 0x17
        /*000a*/ 	.short	(.L_201 - .L_200)
.L_200:
        /*000c*/ 	.word	0x00000000
        /*0010*/ 	.short	0x0000
        /*0012*/ 	.short	0x0000
        /*0014*/ 	.byte	0x00, 0xf5, 0x21, 0x00


	//----- nvinfo : EIATTR_SPARSE_MMA_MASK
	.align		4
.L_201:
        /*0018*/ 	.byte	0x03, 0x50
        /*001a*/ 	.short	0x0000


	//----- nvinfo : EIATTR_MAXREG_COUNT
	.align		4
        /*001c*/ 	.byte	0x03, 0x1b
        /*001e*/ 	.short	0x00ff


	//----- nvinfo : EIATTR_EXTERNS
	.align		4
        /*0020*/ 	.byte	0x04, 0x0f
        /*0022*/ 	.short	(.L_203 - .L_202)


	//   ....[0]....
	.align		4
.L_202:
        /*0024*/ 	.word	index@(vprintf)


	//----- nvinfo : EIATTR_MERCURY_ISA_VERSION
	.align		4
.L_203:
        /*0028*/ 	.byte	0x03, 0x5f
        /*002a*/ 	.short	0x0101


	//----- nvinfo : EIATTR_VRC_CTA_INIT_COUNT
	.align		4
        /*002c*/ 	.byte	0x02, 0x4a
	.zero		1
	.zero		1


	//----- nvinfo : EIATTR_SYSCALL_OFFSETS
	.align		4
        /*0030*/ 	.byte	0x04, 0x46
        /*0032*/ 	.short	(.L_205 - .L_204)


	//   ....[0]....
.L_204:
        /*0034*/ 	.word	0x00000160


	//   ....[1]....
        /*0038*/ 	.word	0x00000220


	//   ....[2]....
        /*003c*/ 	.word	0x000002e0


	//   ....[3]....
        /*0040*/ 	.word	0x00000350


	//   ....[4]....
        /*0044*/ 	.word	0x00000410


	//   ....[5]....
        /*0048*/ 	.word	0x000004d0


	//   ....[6]....
        /*004c*/ 	.word	0x00000590


	//   ....[7]....
        /*0050*/ 	.word	0x00000600


	//   ....[8]....
        /*0054*/ 	.word	0x000006c0


	//   ....[9]....
        /*0058*/ 	.word	0x00000780


	//   ....[10]....
        /*005c*/ 	.word	0x00000840


	//   ....[11]....
        /*0060*/ 	.word	0x000008b0


	//   ....[12]....
        /*0064*/ 	.word	0x00000970


	//   ....[13]....
        /*0068*/ 	.word	0x00000a30


	//   ....[14]....
        /*006c*/ 	.word	0x00000af0


	//   ....[15]....
        /*0070*/ 	.word	0x00000b60


	//   ....[16]....
        /*0074*/ 	.word	0x00000bd0


	//----- nvinfo : EIATTR_EXIT_INSTR_OFFSETS
	.align		4
.L_205:
        /*0078*/ 	.byte	0x04, 0x1c
        /*007a*/ 	.short	(.L_207 - .L_206)


	//   ....[0]....
.L_206:
        /*007c*/ 	.word	0x00000080


	//   ....[1]....
        /*0080*/ 	.word	0x00000be0


	//----- nvinfo : EIATTR_CRS_STACK_SIZE
	.align		4
.L_207:
        /*0084*/ 	.byte	0x04, 0x1e
        /*0086*/ 	.short	(.L_209 - .L_208)
.L_208:
        /*0088*/ 	.word	0x00000000


	//----- nvinfo : EIATTR_CBANK_PARAM_SIZE
	.align		4
.L_209:
        /*008c*/ 	.byte	0x03, 0x19
        /*008e*/ 	.short	0x0008


	//----- nvinfo : EIATTR_PARAM_CBANK
	.align		4
        /*0090*/ 	.byte	0x04, 0x0a
        /*0092*/ 	.short	(.L_211 - .L_210)
	.align		4
.L_210:
        /*0094*/ 	.word	index@(.nv.constant0._Z17printMatrixKernelPf)
        /*0098*/ 	.short	0x0380
        /*009a*/ 	.short	0x0008


	//----- nvinfo : EIATTR_SW_WAR
	.align		4
.L_211:
        /*009c*/ 	.byte	0x04, 0x36
        /*009e*/ 	.short	(.L_213 - .L_212)
.L_212:
        /*00a0*/ 	.word	0x00000008
.L_213:


//--------------------- .nv.info._Z17printVectorKernelPf --------------------------
	.section	.nv.info._Z17printVectorKernelPf,"",@"SHT_CUDA_INFO"
	.sectionflags	@""
	.align	4


	//----- nvinfo : EIATTR_CUDA_API_VERSION
	.align		4
        /*0000*/ 	.byte	0x04, 0x37
        /*0002*/ 	.short	(.L_215 - .L_214)
.L_214:
        /*0004*/ 	.word	0x00000082


	//----- nvinfo : EIATTR_KPARAM_INFO
	.align		4
.L_215:
        /*0008*/ 	.byte	0x04, 0x17
        /*000a*/ 	.short	(.L_217 - .L_216)
.L_216:
        /*000c*/ 	.word	0x00000000
        /*0010*/ 	.short	0x0000
        /*0012*/ 	.short	0x0000
        /*0014*/ 	.byte	0x00, 0xf5, 0x21, 0x00


	//----- nvinfo : EIATTR_SPARSE_MMA_MASK
	.align		4
.L_217:
        /*0018*/ 	.byte	0x03, 0x50
        /*001a*/ 	.short	0x0000


	//----- nvinfo : EIATTR_MAXREG_COUNT
	.align		4
        /*001c*/ 	.byte	0x03, 0x1b
        /*001e*/ 	.short	0x00ff


	//----- nvinfo : EIATTR_EXTERNS
	.align		4
        /*0020*/ 	.byte	0x04, 0x0f
        /*0022*/ 	.short	(.L_219 - .L_218)


	//   ....[0]....
	.align		4
.L_218:
        /*0024*/ 	.word	index@(vprintf)


	//----- nvinfo : EIATTR_MERCURY_ISA_VERSION
	.align		4
.L_219:
        /*0028*/ 	.byte	0x03, 0x5f
        /*002a*/ 	.short	0x0101


	//----- nvinfo : EIATTR_VRC_CTA_INIT_COUNT
	.align		4
        /*002c*/ 	.byte	0x02, 0x4a
	.zero		1
	.zero		1


	//----- nvinfo : EIATTR_SYSCALL_OFFSETS
	.align		4
        /*0030*/ 	.byte	0x04, 0x46
        /*0032*/ 	.short	(.L_221 - .L_220)


	//   ....[0]....
.L_220:
        /*0034*/ 	.word	0x00000160


	//   ....[1]....
        /*0038*/ 	.word	0x00000220


	//   ....[2]....
        /*003c*/ 	.word	0x000002e0


	//   ....[3]....
        /*0040*/ 	.word	0x000003a0


	//   ....[4]....
        /*0044*/ 	.word	0x00000410


	//----- nvinfo : EIATTR_EXIT_INSTR_OFFSETS
	.align		4
.L_221:
        /*0048*/ 	.byte	0x04, 0x1c
        /*004a*/ 	.short	(.L_223 - .L_222)


	//   ....[0]....
.L_222:
        /*004c*/ 	.word	0x00000080


	//   ....[1]....
        /*0050*/ 	.word	0x00000420


	//----- nvinfo : EIATTR_CRS_STACK_SIZE
	.align		4
.L_223:
        /*0054*/ 	.byte	0x04, 0x1e
        /*0056*/ 	.short	(.L_225 - .L_224)
.L_224:
        /*0058*/ 	.word	0x00000000


	//----- nvinfo : EIATTR_CBANK_PARAM_SIZE
	.align		4
.L_225:
        /*005c*/ 	.byte	0x03, 0x19
        /*005e*/ 	.short	0x0008


	//----- nvinfo : EIATTR_PARAM_CBANK
	.align		4
        /*0060*/ 	.byte	0x04, 0x0a
        /*0062*/ 	.short	(.L_227 - .L_226)
	.align		4
.L_226:
        /*0064*/ 	.word	index@(.nv.constant0._Z17printVectorKernelPf)
        /*0068*/ 	.short	0x0380
        /*006a*/ 	.short	0x0008


	//----- nvinfo : EIATTR_SW_WAR
	.align		4
.L_227:
        /*006c*/ 	.byte	0x04, 0x36
        /*006e*/ 	.short	(.L_229 - .L_228)
.L_228:
        /*0070*/ 	.word	0x00000008
.L_229:


//--------------------- .nv.callgraph             --------------------------
	.section	.nv.callgraph,"",@"SHT_CUDA_CALLGRAPH"
	.align	4
	.sectionentsize	8
	.align		4
        /*0000*/ 	.word	0x00000000
	.align		4
        /*0004*/ 	.word	0xffffffff
	.align		4
        /*0008*/ 	.word	index@(_Z17printMatrixKernelPf)
	.align		4
        /*000c*/ 	.word	index@(vprintf)
	.align		4
        /*0010*/ 	.word	index@(_Z17printVectorKernelPf)
	.align		4
        /*0014*/ 	.word	index@(vprintf)
	.align		4
        /*0018*/ 	.word	0x00000000
	.align		4
        /*001c*/ 	.word	0xfffffffe
	.align		4
        /*0020*/ 	.word	0x00000000
	.align		4
        /*0024*/ 	.word	0xfffffffd
	.align		4
        /*0028*/ 	.word	0x00000000
	.align		4
        /*002c*/ 	.word	0xfffffffc


//--------------------- .nv.constant4             --------------------------
	.section	.nv.constant4,"a",@progbits
	.align	8
	.align		8
.nv.constant4:
        /*0000*/ 	.dword	$str
	.align		8
        /*0008*/ 	.dword	$str$1
	.align		8
        /*0010*/ 	.dword	vprintf


//--------------------- .text._Z13matrixMultGPUPfS_S_ --------------------------
	.section	.text._Z13matrixMultGPUPfS_S_,"ax",@progbits
	.align	128
        .global         _Z13matrixMultGPUPfS_S_
        .type           _Z13matrixMultGPUPfS_S_,@function
        .size           _Z13matrixMultGPUPfS_S_,(.L_x_46 - _Z13matrixMultGPUPfS_S_)
        .other          _Z13matrixMultGPUPfS_S_,@"STO_CUDA_ENTRY STV_DEFAULT"
_Z13matrixMultGPUPfS_S_:
.text._Z13matrixMultGPUPfS_S_:
[----:B------:R-:W-:Y:S01]  /*0000*/  LDC R1, c[0x0][0x37c] ;  /* 0x0000df00ff017b82 */ /* 0x000fe20000000800 */
[----:B------:R-:W0:Y:S01]  /*0010*/  S2R R11, SR_TID.Y ;  /* 0x00000000000b7919 */ /* 0x000e220000002200 */
[----:B------:R-:W0:Y:S02]  /*0020*/  S2R R0, SR_TID.X ;  /* 0x0000000000007919 */ /* 0x000e240000002100 */
[----:B0-----:R-:W-:-:S04]  /*0030*/  VIMNMX.U32 R2, PT, PT, R11, R0, !PT ;  /* 0x000000000b027248 */ /* 0x001fc80007fe0000 */
[----:B------:R-:W-:-:S13]  /*0040*/  ISETP.GT.U32.AND P0, PT, R2, 0x2, PT ;  /* 0x000000020200780c */ /* 0x000fda0003f04070 */
[----:B------:R-:W-:Y:S05]  /*0050*/  @P0 EXIT ;  /* 0x000000000000094d */ /* 0x000fea0003800000 */
[----:B------:R-:W0:Y:S01]  /*0060*/  LDC.64 R2, c[0x0][0x390] ;  /* 0x0000e400ff027b82 */ /* 0x000e220000000a00 */
[----:B------:R-:W1:Y:S01]  /*0070*/  LDCU.64 UR4, c[0x0][0x358] ;  /* 0x00006b00ff0477ac */ /* 0x000e620008000a00 */
[C---:B------:R-:W-:Y:S01]  /*0080*/  IMAD R9, R11.reuse, 0x3, R0 ;  /* 0x000000030b097824 */ /* 0x040fe200078e0200 */
[----:B------:R-:W-:-:S05]  /*0090*/  SHF.L.U32 R11, R11, 0x2, RZ ;  /* 0x000000020b0b7819 */ /* 0x000fca00000006ff */
[----:B------:R-:W2:Y:S08]  /*00a0*/  LDC.64 R4, c[0x0][0x380] ;  /* 0x0000e000ff047b82 */ /* 0x000eb00000000a00 */
[----:B------:R-:W3:Y:S01]  /*00b0*/  LDC.64 R6, c[0x0][0x388] ;  /* 0x0000e200ff067b82 */ /* 0x000ee20000000a00 */
[----:B0-----:R-:W-:-:S04]  /*00c0*/  IMAD.WIDE.U32 R2, R9, 0x4, R2 ;  /* 0x0000000409027825 */ /* 0x001fc800078e0002 */
[----:B--2---:R-:W-:-:S05]  /*00d0*/  IMAD.WIDE.U32 R4, R11, 0x4, R4 ;  /* 0x000000040b047825 */ /* 0x004fca00078e0004 */
[----:B-1----:R-:W2:Y:S01]  /*00e0*/  LDG.E R9, desc[UR4][R4.64] ;  /* 0x0000000404097981 */ /* 0x002ea2000c1e1900 */
[----:B---3--:R-:W-:-:S03]  /*00f0*/  IMAD.WIDE.U32 R6, R0, 0x4, R6 ;  /* 0x0000000400067825 */ /* 0x008fc600078e0006 */
[----:B------:R-:W2:Y:S04]  /*0100*/  LDG.E R0, desc[UR4][R2.64] ;  /* 0x0000000402007981 */ /* 0x000ea8000c1e1900 */
[----:B------:R-:W2:Y:S02]  /*0110*/  LDG.E R8, desc[UR4][R6.64] ;  /* 0x0000000406087981 */ /* 0x000ea4000c1e1900 */
[----:B--2---:R-:W-:-:S05]  /*0120*/  FFMA R9, R9, R8, R0 ;  /* 0x0000000809097223 */ /* 0x004fca0000000000 */
[----:B------:R0:W-:Y:S04]  /*0130*/  STG.E desc[UR4][R2.64], R9 ;  /* 0x0000000902007986 */ /* 0x0001e8000c101904 */
[----:B------:R-:W2:Y:S04]  /*0140*/  LDG.E R0, desc[UR4][R4.64+0x4] ;  /* 0x0000040404007981 */ /* 0x000ea8000c1e1900 */
[----:B------:R-:W2:Y:S02]  /*0150*/  LDG.E R8, desc[UR4][R6.64+0xc] ;  /* 0x00000c0406087981 */ /* 0x000ea4000c1e1900 */
[----:B--2---:R-:W-:-:S05]  /*0160*/  FFMA R11, R0, R8, R9 ;  /* 0x00000008000b7223 */ /* 0x004fca0000000009 */
[----:B------:R-:W-:Y:S04]  /*0170*/  STG.E desc[UR4][R2.64], R11 ;  /* 0x0000000b02007986 */ /* 0x000fe8000c101904 */
[----:B------:R-:W2:Y:S04]  /*0180*/  LDG.E R0, desc[UR4][R4.64+0x8] ;  /* 0x0000080404007981 */ /* 0x000ea8000c1e1900 */
[----:B------:R-:W2:Y:S02]  /*0190*/  LDG.E R8, desc[UR4][R6.64+0x18] ;  /* 0x0000180406087981 */ /* 0x000ea4000c1e1900 */
[----:B--2---:R-:W-:-:S05]  /*01a0*/  FFMA R13, R0, R8, R11 ;  /* 0x00000008000d7223 */ /* 0x004fca000000000b */
[----:B------:R-:W-:Y:S04]  /*01b0*/  STG.E desc[UR4][R2.64], R13 ;  /* 0x0000000d02007986 */ /* 0x000fe8000c101904 */
[----:B------:R-:W0:Y:S04]  /*01c0*/  LDG.E R0, desc[UR4][R4.64+0xc] ;  /* 0x00000c0404007981 */ /* 0x000e28000c1e1900 */
[----:B------:R-:W0:Y:S02]  /*01d0*/  LDG.E R8, desc[UR4][R6.64+0x24] ;  /* 0x0000240406087981 */ /* 0x000e24000c1e1900 */
[----:B0-----:R-:W-:-:S05]  /*01e0*/  FFMA R9, R0, R8, R13 ;  /* 0x0000000800097223 */ /* 0x001fca000000000d */
[----:B------:R-:W-:Y:S01]  /*01f0*/  STG.E desc[UR4][R2.64], R9 ;  /* 0x0000000902007986 */ /* 0x000fe2000c101904 */
[----:B------:R-:W-:Y:S05]  /*0200*/  EXIT ;  /* 0x000000000000794d */ /* 0x000fea0003800000 */
.L_x_0:
[----:B------:R-:W-:-:S00]  /*0210*/  BRA `(.L_x_0) ;  /* 0xfffffffc00fc7947 */ /* 0x000fc0000383ffff */
[----:B------:R-:W-:-:S00]  /*0220*/  NOP ;  /* 0x0000000000007918 */ /* 0x000fc00000000000 */
        /* <DEDUP_REMOVED lines=13> */
.L_x_46:


//--------------------- .text._Z11normMultGPUPfS_S_ --------------------------
	.section	.text._Z11normMultGPUPfS_S_,"ax",@progbits
	.align	128
        .global         _Z11normMultGPUPfS_S_
        .type           _Z11normMultGPUPfS_S_,@function
        .size           _Z11normMultGPUPfS_S_,(.L_x_47 - _Z11normMultGPUPfS_S_)
        .other          _Z11normMultGPUPfS_S_,@"STO_CUDA_ENTRY STV_DEFAULT"
_Z11normMultGPUPfS_S_:
.text._Z11normMultGPUPfS_S_:
[----:B------:R-:W-:Y:S01]  /*0000*/  LDC R1, c[0x0][0x37c] ;  /* 0x0000df00ff017b82 */ /* 0x000fe20000000800 */
[----:B------:R-:W0:Y:S02]  /*0010*/  S2R R9, SR_TID.X ;  /* 0x0000000000097919 */ /* 0x000e240000002100 */
[----:B0-----:R-:W-:-:S13]  /*0020*/  ISETP.GT.U32.AND P0, PT, R9, 0xb, PT ;  /* 0x0000000b0900780c */ /* 0x001fda0003f04070 */
[----:B------:R-:W-:Y:S05]  /*0030*/  @P0 EXIT ;  /* 0x000000000000094d */ /* 0x000fea0003800000 */
[----:B------:R-:W-:Y:S01]  /*0040*/  PRMT R0, R9, 0x9910, RZ ;  /* 0x0000991009007816 */ /* 0x000fe200000000ff */
[----:B------:R-:W0:Y:S01]  /*0050*/  LDC.64 R2, c[0x0][0x380] ;  /* 0x0000e000ff027b82 */ /* 0x000e220000000a00 */
[----:B------:R-:W1:Y:S03]  /*0060*/  LDCU.64 UR4, c[0x0][0x358] ;  /* 0x00006b00ff0477ac */ /* 0x000e660008000a00 */
[----:B------:R-:W-:-:S04]  /*0070*/  IMAD R0, R0, 0xab, RZ ;  /* 0x000000ab00007824 */ /* 0x000fc800078e02ff */
[----:B------:R-:W2:Y:S01]  /*0080*/  LDC.64 R4, c[0x0][0x388] ;  /* 0x0000e200ff047b82 */ /* 0x000ea20000000a00 */
[----:B------:R-:W-:-:S04]  /*0090*/  LOP3.LUT R0, R0, 0xffff, RZ, 0xc0, !PT ;  /* 0x0000ffff00007812 */ /* 0x000fc800078ec0ff */
[----:B------:R-:W-:-:S04]  /*00a0*/  SHF.R.U32.HI R0, RZ, 0x9, R0 ;  /* 0x00000009ff007819 */ /* 0x000fc80000011600 */
[----:B------:R-:W-:-:S05]  /*00b0*/  PRMT R0, R0, 0x9910, RZ ;  /* 0x0000991000007816 */ /* 0x000fca00000000ff */
[----:B------:R-:W-:Y:S02]  /*00c0*/  IMAD R0, R0, 0x3, RZ ;  /* 0x0000000300007824 */ /* 0x000fe400078e02ff */
[----:B0-----:R-:W-:-:S04]  /*00d0*/  IMAD.WIDE.U32 R2, R9, 0x4, R2 ;  /* 0x0000000409027825 */ /* 0x001fc800078e0002 */
[----:B------:R-:W-:Y:S02]  /*00e0*/  IMAD.MOV R0, RZ, RZ, -R0 ;  /* 0x000000ffff007224 */ /* 0x000fe400078e0a00 */
[----:B-1----:R-:W3:Y:S03]  /*00f0*/  LDG.E R2, desc[UR4][R2.64] ;  /* 0x0000000402027981 */ /* 0x002ee6000c1e1900 */
[----:B------:R-:W-:-:S04]  /*0100*/  PRMT R0, R0, 0x7710, RZ ;  /* 0x0000771000007816 */ /* 0x000fc800000000ff */
[----:B------:R-:W-:-:S04]  /*0110*/  IADD3 R0, PT, PT, R0, R9, RZ ;  /* 0x0000000900007210 */ /* 0x000fc80007ffe0ff */
[----:B------:R-:W-:-:S05]  /*0120*/  LOP3.LUT R7, R0, 0xff, RZ, 0xc0, !PT ;  /* 0x000000ff00077812 */ /* 0x000fca00078ec0ff */
[----:B--2---:R-:W-:Y:S02]  /*0130*/  IMAD.WIDE.U32 R4, R7, 0x4, R4 ;  /* 0x0000000407047825 */ /* 0x004fe400078e0004 */
[----:B------:R-:W0:Y:S04]  /*0140*/  LDC.64 R6, c[0x0][0x390] ;  /* 0x0000e400ff067b82 */ /* 0x000e280000000a00 */
[----:B------:R-:W3:Y:S01]  /*0150*/  LDG.E R5, desc[UR4][R4.64] ;  /* 0x0000000404057981 */ /* 0x000ee2000c1e1900 */
[----:B0-----:R-:W-:-:S04]  /*0160*/  IMAD.WIDE.U32 R6, R9, 0x4, R6 ;  /* 0x0000000409067825 */ /* 0x001fc800078e0006 */
[----:B---3--:R-:W-:-:S05]  /*0170*/  FMUL R9, R2, R5 ;  /* 0x0000000502097220 */ /* 0x008fca0000400000 */
[----:B------:R-:W-:Y:S01]  /*0180*/  STG.E desc[UR4][R6.64], R9 ;  /* 0x0000000906007986 */ /* 0x000fe2000c101904 */
[----:B------:R-:W-:Y:S05]  /*0190*/  EXIT ;  /* 0x000000000000794d */ /* 0x000fea0003800000 */
.L_x_1:
        /* <DEDUP_REMOVED lines=14> */
.L_x_47:


//--------------------- .text._Z14vectorNormsGPUPfS_ --------------------------
	.section	.text._Z14vectorNormsGPUPfS_,"ax",@progbits
	.align	128
        .global         _Z14vectorNormsGPUPfS_
        .type           _Z14vectorNormsGPUPfS_,@function
        .size           _Z14vectorNormsGPUPfS_,(.L_x_48 - _Z14vectorNormsGPUPfS_)
        .other          _Z14vectorNormsGPUPfS_,@"STO_CUDA_ENTRY STV_DEFAULT"
_Z14vectorNormsGPUPfS_:
.text._Z14vectorNormsGPUPfS_:
[----:B------:R-:W-:Y:S01]  /*0000*/  LDC R1, c[0x0][0x37c] ;  /* 0x0000df00ff017b82 */ /* 0x000fe20000000800 */
[----:B------:R-:W0:Y:S02]  /*0010*/  S2R R11, SR_TID.X ;  /* 0x00000000000b7919 */ /* 0x000e240000002100 */
[----:B0-----:R-:W-:-:S13]  /*0020*/  ISETP.GT.U32.AND P0, PT, R11, 0x2, PT ;  /* 0x000000020b00780c */ /* 0x001fda0003f04070 */
[----:B------:R-:W-:Y:S05]  /*0030*/  @P0 EXIT ;  /* 0x000000000000094d */ /* 0x000fea0003800000 */
[----:B------:R-:W0:Y:S01]  /*0040*/  LDC.64 R2, c[0x0][0x380] ;  /* 0x0000e000ff027b82 */ /* 0x000e220000000a00 */
[----:B------:R-:W1:Y:S01]  /*0050*/  LDCU.64 UR4, c[0x0][0x358] ;  /* 0x00006b00ff0477ac */ /* 0x000e620008000a00 */
[----:B------:R-:W-:-:S05]  /*0060*/  SHF.L.U32 R5, R11, 0x2, RZ ;  /* 0x000000020b057819 */ /* 0x000fca00000006ff */
[----:B0-----:R-:W-:-:S05]  /*0070*/  IMAD.WIDE.U32 R2, R5, 0x4, R2 ;  /* 0x0000000405027825 */ /* 0x001fca00078e0002 */
[----:B-1----:R-:W2:Y:S04]  /*0080*/  LDG.E R0, desc[UR4][R2.64] ;  /* 0x0000000402007981 */ /* 0x002ea8000c1e1900 */
[----:B------:R-:W3:Y:S04]  /*0090*/  LDG.E R5, desc[UR4][R2.64+0x4] ;  /* 0x0000040402057981 */ /* 0x000ee8000c1e1900 */
[----:B------:R-:W4:Y:S04]  /*00a0*/  LDG.E R7, desc[UR4][R2.64+0x8] ;  /* 0x0000080402077981 */ /* 0x000f28000c1e1900 */
[----:B------:R-:W5:Y:S01]  /*00b0*/  LDG.E R9, desc[UR4][R2.64+0xc] ;  /* 0x00000c0402097981 */ /* 0x000f62000c1e1900 */
[----:B--2---:R-:W-:-:S04]  /*00c0*/  FFMA R0, R0, R0, RZ ;  /* 0x0000000000007223 */ /* 0x004fc800000000ff */
[----:B---3--:R-:W-:Y:S02]  /*00d0*/  FFMA R0, R5, R5, R0 ;  /* 0x0000000505007223 */ /* 0x008fe40000000000 */
[----:B------:R-:W0:Y:S02]  /*00e0*/  LDC.64 R4, c[0x0][0x388] ;  /* 0x0000e200ff047b82 */ /* 0x000e240000000a00 */
[----:B----4-:R-:W-:-:S04]  /*00f0*/  FFMA R0, R7, R7, R0 ;  /* 0x0000000707007223 */ /* 0x010fc80000000000 */
[----:B-----5:R-:W-:-:S05]  /*0100*/  FFMA R0, R9, R9, R0 ;  /* 0x0000000909007223 */ /* 0x020fca0000000000 */
[----:B------:R-:W-:-:S13]  /*0110*/  FSETP.GEU.AND P0, PT, |R0|, 1.175494350822287508e-38, PT ;  /* 0x008000000000780b */ /* 0x000fda0003f0e200 */
[----:B------:R-:W-:Y:S01]  /*0120*/  @!P0 FMUL R0, R0, 16777216 ;  /* 0x4b80000000008820 */ /* 0x000fe20000400000 */
[----:B0-----:R-:W-:-:S03]  /*0130*/  IMAD.WIDE.U32 R4, R11, 0x4, R4 ;  /* 0x000000040b047825 */ /* 0x001fc600078e0004 */
[----:B------:R-:W0:Y:S02]  /*0140*/  MUFU.RSQ R7, R0 ;  /* 0x0000000000077308 */ /* 0x000e240000001400 */
[----:B0-----:R-:W-:-:S05]  /*0150*/  @!P0 FMUL R7, R7, 4096 ;  /* 0x4580000007078820 */ /* 0x001fca0000400000 */
[----:B------:R-:W-:Y:S01]  /*0160*/  STG.E desc[UR4][R4.64], R7 ;  /* 0x0000000704007986 */ /* 0x000fe2000c101904 */
[----:B------:R-:W-:Y:S05]  /*0170*/  EXIT ;  /* 0x000000000000794d */ /* 0x000fea0003800000 */
.L_x_2:
        /* <DEDUP_REMOVED lines=16> */
.L_x_48:


//--------------------- .text._Z12vectorSubGPUPfS_S_ --------------------------
	.section	.text._Z12vectorSubGPUPfS_S_,"ax",@progbits
	.align	128
        .global         _Z12vectorSubGPUPfS_S_
        .type           _Z12vectorSubGPUPfS_S_,@function
        .size           _Z12vectorSubGPUPfS_S_,(.L_x_49 - _Z12vectorSubGPUPfS_S_)
        .other          _Z12vectorSubGPUPfS_S_,@"STO_CUDA_ENTRY STV_DEFAULT"
_Z12vectorSubGPUPfS_S_:
.text._Z12vectorSubGPUPfS_S_:
[----:B------:R-:W-:Y:S01]  /*0000*/  LDC R1, c[0x0][0x37c] ;  /* 0x0000df00ff017b82 */ /* 0x000fe20000000800 */
[----:B------:R-:W0:Y:S02]  /*0010*/  S2R R9, SR_TID.X ;  /* 0x0000000000097919 */ /* 0x000e240000002100 */
[----:B0-----:R-:W-:-:S13]  /*0020*/  ISETP.GT.U32.AND P0, PT, R9, 0x3, PT ;  /* 0x000000030900780c */ /* 0x001fda0003f04070 */
[----:B------:R-:W-:Y:S05]  /*0030*/  @P0 EXIT ;  /* 0x000000000000094d */ /* 0x000fea0003800000 */
[----:B------:R-:W0:Y:S01]  /*0040*/  LDC.64 R2, c[0x0][0x380] ;  /* 0x0000e000ff027b82 */ /* 0x000e220000000a00 */
[----:B------:R-:W1:Y:S07]  /*0050*/  LDCU.64 UR4, c[0x0][0x358] ;  /* 0x00006b00ff0477ac */ /* 0x000e6e0008000a00 */
[----:B------:R-:W2:Y:S08]  /*0060*/  LDC.64 R4, c[0x0][0x388] ;  /* 0x0000e200ff047b82 */ /* 0x000eb00000000a00 */
[----:B------:R-:W3:Y:S01]  /*0070*/  LDC.64 R6, c[0x0][0x390] ;  /* 0x0000e400ff067b82 */ /* 0x000ee20000000a00 */
[----:B0-----:R-:W-:-:S06]  /*0080*/  IMAD.WIDE.U32 R2, R9, 0x4, R2 ;  /* 0x0000000409027825 */ /* 0x001fcc00078e0002 */
[----:B-1----:R-:W4:Y:S01]  /*0090*/  LDG.E R2, desc[UR4][R2.64] ;  /* 0x0000000402027981 */ /* 0x002f22000c1e1900 */
[----:B--2---:R-:W-:-:S06]  /*00a0*/  IMAD.WIDE.U32 R4, R9, 0x4, R4 ;  /* 0x0000000409047825 */ /* 0x004fcc00078e0004 */
[----:B------:R-:W4:Y:S01]  /*00b0*/  LDG.E R5, desc[UR4][R4.64] ;  /* 0x0000000404057981 */ /* 0x000f22000c1e1900 */
[----:B---3--:R-:W-:-:S04]  /*00c0*/  IMAD.WIDE.U32 R6, R9, 0x4, R6 ;  /* 0x0000000409067825 */ /* 0x008fc800078e0006 */
[----:B----4-:R-:W-:-:S05]  /*00d0*/  FADD R9, R2, -R5 ;  /* 0x8000000502097221 */ /* 0x010fca0000000000 */
[----:B------:R-:W-:Y:S01]  /*00e0*/  STG.E desc[UR4][R6.64], R9 ;  /* 0x0000000906007986 */ /* 0x000fe2000c101904 */
[----:B------:R-:W-:Y:S05]  /*00f0*/  EXIT ;  /* 0x000000000000794d */ /* 0x000fea0003800000 */
.L_x_3:
        /* <DEDUP_REMOVED lines=16> */
.L_x_49:


//--------------------- .text._Z17sumProjectionsGPUPfS_ --------------------------
	.section	.text._Z17sumProjectionsGPUPfS_,"ax",@progbits
	.align	128
        .global         _Z17sumProjectionsGPUPfS_
        .type           _Z17sumProjectionsGPUPfS_,@function
        .size           _Z17sumProjectionsGPUPfS_,(.L_x_50 - _Z17sumProjectionsGPUPfS_)
        .other          _Z17sumProjectionsGPUPfS_,@"STO_CUDA_ENTRY STV_DEFAULT"
_Z17sumProjectionsGPUPfS_:
.text._Z17sumProjectionsGPUPfS_:
[----:B------:R-:W-:Y:S01]  /*0000*/  LDC R1, c[0x0][0x37c] ;  /* 0x0000df00ff017b82 */ /* 0x000fe20000000800 */
[----:B------:R-:W0:Y:S02]  /*0010*/  S2R R11, SR_TID.X ;  /* 0x00000000000b7919 */ /* 0x000e240000002100 */
[----:B0-----:R-:W-:-:S13]  /*0020*/  ISETP.GT.U32.AND P0, PT, R11, 0x3, PT ;  /* 0x000000030b00780c */ /* 0x001fda0003f04070 */
[----:B------:R-:W-:Y:S05]  /*0030*/  @P0 EXIT ;  /* 0x000000000000094d */ /* 0x000fea0003800000 */
[----:B------:R-:W0:Y:S01]  /*0040*/  LDC.64 R2, c[0x0][0x380] ;  /* 0x0000e000ff027b82 */ /* 0x000e220000000a00 */
[----:B------:R-:W1:Y:S07]  /*0050*/  LDCU.64 UR4, c[0x0][0x358] ;  /* 0x00006b00ff0477ac */ /* 0x000e6e0008000a00 */
[----:B------:R-:W2:Y:S01]  /*0060*/  LDC.64 R4, c[0x0][0x388] ;  /* 0x0000e200ff047b82 */ /* 0x000ea20000000a00 */
[----:B0-----:R-:W-:-:S05]  /*0070*/  IMAD.WIDE.U32 R2, R11, 0x4, R2 ;  /* 0x000000040b027825 */ /* 0x001fca00078e0002 */
[----:B-1----:R-:W3:Y:S04]  /*0080*/  LDG.E R0, desc[UR4][R2.64] ;  /* 0x0000000402007981 */ /* 0x002ee8000c1e1900 */
[----:B------:R-:W4:Y:S04]  /*0090*/  LDG.E R7, desc[UR4][R2.64+0x10] ;  /* 0x0000100402077981 */ /* 0x000f28000c1e1900 */
[----:B------:R-:W5:Y:S01]  /*00a0*/  LDG.E R9, desc[UR4][R2.64+0x20] ;  /* 0x0000200402097981 */ /* 0x000f62000c1e1900 */
[----:B--2---:R-:W-:-:S04]  /*00b0*/  IMAD.WIDE.U32 R4, R11, 0x4, R4 ;  /* 0x000000040b047825 */ /* 0x004fc800078e0004 */
[----:B---3--:R-:W-:-:S04]  /*00c0*/  FADD R0, RZ, R0 ;  /* 0x00000000ff007221 */ /* 0x008fc80000000000 */
[----:B----4-:R-:W-:-:S04]  /*00d0*/  FADD R0, R0, R7 ;  /* 0x0000000700007221 */ /* 0x010fc80000000000 */
[----:B-----5:R-:W-:-:S05]  /*00e0*/  FADD R9, R0, R9 ;  /* 0x0000000900097221 */ /* 0x020fca0000000000 */
[----:B------:R-:W-:Y:S01]  /*00f0*/  STG.E desc[UR4][R4.64], R9 ;  /* 0x0000000904007986 */ /* 0x000fe2000c101904 */
[----:B------:R-:W-:Y:S05]  /*0100*/  EXIT ;  /* 0x000000000000794d */ /* 0x000fea0003800000 */
.L_x_4:
        /* <DEDUP_REMOVED lines=15> */
.L_x_50:


//--------------------- .text._Z15innerProductGPUPfS_S_ --------------------------
	.section	.text._Z15innerProductGPUPfS_S_,"ax",@progbits
	.align	128
        .global         _Z15innerProductGPUPfS_S_
        .type           _Z15innerProductGPUPfS_S_,@function
        .size           _Z15innerProductGPUPfS_S_,(.L_x_51 - _Z15innerProductGPUPfS_S_)
        .other          _Z15innerProductGPUPfS_S_,@"STO_CUDA_ENTRY STV_DEFAULT"
_Z15innerProductGPUPfS_S_:
.text._Z15innerProductGPUPfS_S_:
[----:B------:R-:W-:Y:S01]  /*0000*/  LDC R1, c[0x0][0x37c] ;  /* 0x0000df00ff017b82 */ /* 0x000fe20000000800 */
[----:B------:R-:W0:Y:S02]  /*0010*/  S2R R7, SR_TID.X ;  /* 0x0000000000077919 */ /* 0x000e240000002100 */
[----:B0-----:R-:W-:-:S13]  /*0020*/  ISETP.GT.U32.AND P0, PT, R7, 0x3, PT ;  /* 0x000000030700780c */ /* 0x001fda0003f04070 */
[----:B------:R-:W-:Y:S05]  /*0030*/  @P0 EXIT ;  /* 0x000000000000094d */ /* 0x000fea0003800000 */
[----:B------:R-:W0:Y:S01]  /*0040*/  LDC.64 R2, c[0x0][0x380] ;  /* 0x0000e000ff027b82 */ /* 0x000e220000000a00 */
[----:B------:R-:W1:Y:S07]  /*0050*/  LDCU.64 UR6, c[0x0][0x358] ;  /* 0x00006b00ff0677ac */ /* 0x000e6e0008000a00 */
[----:B------:R-:W2:Y:S01]  /*0060*/  LDC.64 R4, c[0x0][0x388] ;  /* 0x0000e200ff047b82 */ /* 0x000ea20000000a00 */
[----:B0-----:R-:W-:-:S06]  /*0070*/  IMAD.WIDE.U32 R2, R7, 0x4, R2 ;  /* 0x0000000407027825 */ /* 0x001fcc00078e0002 */
[----:B-1----:R-:W3:Y:S01]  /*0080*/  LDG.E R2, desc[UR6][R2.64] ;  /* 0x0000000602027981 */ /* 0x002ee2000c1e1900 */
[----:B--2---:R-:W-:-:S06]  /*0090*/  IMAD.WIDE.U32 R4, R7, 0x4, R4 ;  /* 0x0000000407047825 */ /* 0x004fcc00078e0004 */
[----:B------:R-:W3:Y:S01]  /*00a0*/  LDG.E R5, desc[UR6][R4.64] ;  /* 0x0000000604057981 */ /* 0x000ee2000c1e1900 */
[----:B------:R-:W0:Y:S01]  /*00b0*/  S2UR UR5, SR_CgaCtaId ;  /* 0x00000000000579c3 */ /* 0x000e220000008800 */
[----:B------:R-:W-:Y:S01]  /*00c0*/  UMOV UR4, 0x400 ;  /* 0x0000040000047882 */ /* 0x000fe20000000000 */
[----:B------:R-:W-:Y:S01]  /*00d0*/  ISETP.NE.AND P0, PT, R7, RZ, PT ;  /* 0x000000ff0700720c */ /* 0x000fe20003f05270 */
[----:B0-----:R-:W-:-:S06]  /*00e0*/  ULEA UR4, UR5, UR4, 0x18 ;  /* 0x0000000405047291 */ /* 0x001fcc000f8ec0ff */
[----:B------:R-:W-:Y:S01]  /*00f0*/  LEA R7, R7, UR4, 0x2 ;  /* 0x0000000407077c11 */ /* 0x000fe2000f8e10ff */
[----:B---3--:R-:W-:-:S05]  /*0100*/  FMUL R0, R2, R5 ;  /* 0x0000000502007220 */ /* 0x008fca0000400000 */
[----:B------:R0:W-:Y:S01]  /*0110*/  STS [R7], R0 ;  /* 0x0000000007007388 */ /* 0x0001e20000000800 */
[----:B------:R-:W-:Y:S06]  /*0120*/  BAR.SYNC.DEFER_BLOCKING 0x0 ;  /* 0x0000000000007b1d */ /* 0x000fec0000010000 */
[----:B------:R-:W-:Y:S05]  /*0130*/  @P0 EXIT ;  /* 0x000000000000094d */ /* 0x000fea0003800000 */
[----:B0-----:R-:W0:Y:S01]  /*0140*/  LDS.128 R4, [UR4] ;  /* 0x00000004ff047984 */ /* 0x001e220008000c00 */
[----:B------:R-:W1:Y:S01]  /*0150*/  LDC.64 R2, c[0x0][0x390] ;  /* 0x0000e400ff027b82 */ /* 0x000e620000000a00 */
[----:B0-----:R-:W-:-:S04]  /*0160*/  FADD R4, RZ, R4 ;  /* 0x00000004ff047221 */ /* 0x001fc80000000000 */
[----:B------:R-:W-:-:S04]  /*0170*/  FADD R5, R4, R5 ;  /* 0x0000000504057221 */ /* 0x000fc80000000000 */
[----:B------:R-:W-:-:S04]  /*0180*/  FADD R6, R5, R6 ;  /* 0x0000000605067221 */ /* 0x000fc80000000000 */
[----:B------:R-:W-:-:S05]  /*0190*/  FADD R7, R6, R7 ;  /* 0x0000000706077221 */ /* 0x000fca0000000000 */
[----:B-1----:R-:W-:Y:S01]  /*01a0*/  STG.E desc[UR6][R2.64], R7 ;  /* 0x0000000702007986 */ /* 0x002fe2000c101906 */
[----:B------:R-:W-:Y:S05]  /*01b0*/  EXIT ;  /* 0x000000000000794d */ /* 0x000fea0003800000 */
.L_x_5:
        /* <DEDUP_REMOVED lines=12> */
.L_x_51:


//--------------------- .text._Z22calculateProjectionGPUPfS_S_S_ --------------------------
	.section	.text._Z22calculateProjectionGPUPfS_S_S_,"ax",@progbits
	.align	128
        .global         _Z22calculateProjectionGPUPfS_S_S_
        .type           _Z22calculateProjectionGPUPfS_S_S_,@function
        .size           _Z22calculateProjectionGPUPfS_S_S_,(.L_x_45 - _Z22calculateProjectionGPUPfS_S_S_)
        .other          _Z22calculateProjectionGPUPfS_S_S_,@"STO_CUDA_ENTRY STV_DEFAULT"
_Z22calculateProjectionGPUPfS_S_S_:
.text._Z22calculateProjectionGPUPfS_S_S_:
[----:B------:R-:W-:Y:S01]  /*0000*/  LDC R1, c[0x0][0x37c] ;  /* 0x0000df00ff017b82 */ /* 0x000fe20000000800 */
[----:B------:R-:W0:Y:S02]  /*0010*/  S2R R2, SR_TID.X ;  /* 0x0000000000027919 */ /* 0x000e240000002100 */
[----:B0-----:R-:W-:-:S13]  /*0020*/  ISETP.GT.U32.AND P0, PT, R2, 0x3, PT ;  /* 0x000000030200780c */ /* 0x001fda0003f04070 */
[----:B------:R-:W-:Y:S05]  /*0030*/  @P0 EXIT ;  /* 0x000000000000094d */ /* 0x000fea0003800000 */
[----:B------:R-:W0:Y:S01]  /*0040*/  LDC.64 R4, c[0x0][0x390] ;  /* 0x0000e400ff047b82 */ /* 0x000e220000000a00 */
[----:B------:R-:W0:Y:S02]  /*0050*/  LDCU.64 UR6, c[0x0][0x358] ;  /* 0x00006b00ff0677ac */ /* 0x000e240008000a00 */
[----:B0-----:R-:W2:Y:S02]  /*0060*/  LDG.E R3, desc[UR6][R4.64] ;  /* 0x0000000604037981 */ /* 0x001ea4000c1e1900 */
[----:B--2---:R-:W-:-:S13]  /*0070*/  FSETP.NEU.AND P0, PT, R3, RZ, PT ;  /* 0x000000ff0300720b */ /* 0x004fda0003f0d000 */
[----:B------:R-:W-:Y:S05]  /*0080*/  @!P0 BRA `(.L_x_6) ;  /* 0x0000000000708947 */ /* 0x000fea0003800000 */
[----:B------:R-:W0:Y:S02]  /*0090*/  LDC.64 R4, c[0x0][0x388] ;  /* 0x0000e200ff047b82 */ /* 0x000e240000000a00 */
[----:B0-----:R-:W2:Y:S01]  /*00a0*/  LDG.E R0, desc[UR6][R4.64] ;  /* 0x0000000604007981 */ /* 0x001ea2000c1e1900 */
[----:B------:R-:W0:Y:S02]  /*00b0*/  MUFU.RCP R6, R3 ;  /* 0x0000000300067308 */ /* 0x000e240000001000 */
[----:B0-----:R-:W-:-:S04]  /*00c0*/  FFMA R7, -R3, R6, 1 ;  /* 0x3f80000003077423 */ /* 0x001fc80000000106 */
[----:B------:R-:W-:Y:S02]  /*00d0*/  FFMA R7, R6, R7, R6 ;  /* 0x0000000706077223 */ /* 0x000fe40000000006 */
[----:B--2---:R-:W0:Y:S02]  /*00e0*/  FCHK P0, R0, R3 ;  /* 0x0000000300007302 */ /* 0x004e240000000000 */
[----:B------:R-:W-:-:S04]  /*00f0*/  FFMA R6, R0, R7, RZ ;  /* 0x0000000700067223 */ /* 0x000fc800000000ff */
[----:B------:R-:W-:-:S04]  /*0100*/  FFMA R8, -R3, R6, R0 ;  /* 0x0000000603087223 */ /* 0x000fc80000000100 */
[----:B------:R-:W-:Y:S01]  /*0110*/  FFMA R8, R7, R8, R6 ;  /* 0x0000000807087223 */ /* 0x000fe20000000006 */
[----:B0-----:R-:W-:Y:S06]  /*0120*/  @!P0 BRA `(.L_x_7) ;  /* 0x00000000000c8947 */ /* 0x001fec0003800000 */
[----:B------:R-:W-:-:S07]  /*0130*/  MOV R4, 0x150 ;  /* 0x0000015000047802 */ /* 0x000fce0000000f00 */
[----:B------:R-:W-:Y:S05]  /*0140*/  CALL.REL.NOINC `($__internal_0_$__cuda_sm3x_div_rn_noftz_f32_slowpath) ;  /* 0x0000000000507944 */ /* 0x000fea0003c00000 */
[----:B------:R-:W-:-:S07]  /*0150*/  IMAD.MOV.U32 R8, RZ, RZ, R0 ;  /* 0x000000ffff087224 */ /* 0x000fce00078e0000 */
.L_x_7:
[----:B------:R-:W0:Y:S01]  /*0160*/  S2UR UR5, SR_CgaCtaId ;  /* 0x00000000000579c3 */ /* 0x000e220000008800 */
[----:B------:R-:W-:-:S07]  /*0170*/  UMOV UR4, 0x400 ;  /* 0x0000040000047882 */ /* 0x000fce0000000000 */
[----:B------:R-:W1:Y:S08]  /*0180*/  LDC.64 R4, c[0x0][0x380] ;  /* 0x0000e000ff047b82 */ /* 0x000e700000000a00 */
[----:B------:R-:W2:Y:S01]  /*0190*/  LDC.64 R6, c[0x0][0x398] ;  /* 0x0000e600ff067b82 */ /* 0x000ea20000000a00 */
[----:B0-----:R-:W-:-:S06]  /*01a0*/  ULEA UR4, UR5, UR4, 0x18 ;  /* 0x0000000405047291 */ /* 0x001fcc000f8ec0ff */
[C---:B------:R-:W-:Y:S01]  /*01b0*/  LEA R9, R2.reuse, UR4, 0x2 ;  /* 0x0000000402097c11 */ /* 0x040fe2000f8e10ff */
[----:B-1----:R-:W-:-:S04]  /*01c0*/  IMAD.WIDE.U32 R4, R2, 0x4, R4 ;  /* 0x0000000402047825 */ /* 0x002fc800078e0004 */
[----:B------:R-:W-:Y:S01]  /*01d0*/  STS [R9], R8 ;  /* 0x0000000809007388 */ /* 0x000fe20000000800 */
[----:B------:R-:W-:Y:S06]  /*01e0*/  BAR.SYNC.DEFER_BLOCKING 0x0 ;  /* 0x0000000000007b1d */ /* 0x000fec0000010000 */
[----:B------:R-:W3:Y:S01]  /*01f0*/  LDG.E R4, desc[UR6][R4.64] ;  /* 0x0000000604047981 */ /* 0x000ee2000c1e1900 */
[----:B--2---:R-:W-:-:S03]  /*0200*/  IMAD.WIDE.U32 R2, R2, 0x4, R6 ;  /* 0x0000000402027825 */ /* 0x004fc600078e0006 */
[----:B------:R-:W3:Y:S02]  /*0210*/  LDS R11, [R9] ;  /* 0x00000000090b7984 */ /* 0x000ee40000000800 */
[----:B---3--:R-:W-:-:S05]  /*0220*/  FMUL R11, R4, R11 ;  /* 0x0000000b040b7220 */ /* 0x008fca0000400000 */
[----:B------:R-:W-:Y:S01]  /*0230*/  STG.E desc[UR6][R2.64], R11 ;  /* 0x0000000b02007986 */ /* 0x000fe2000c101906 */
[----:B------:R-:W-:Y:S05]  /*0240*/  EXIT ;  /* 0x000000000000794d */ /* 0x000fea0003800000 */
.L_x_6:
[----:B------:R-:W0:Y:S02]  /*0250*/  LDC.64 R4, c[0x0][0x398] ;  /* 0x0000e600ff047b82 */ /* 0x000e240000000a00 */
[----:B0-----:R-:W-:-:S05]  /*0260*/  IMAD.WIDE.U32 R4, R2, 0x4, R4 ;  /* 0x0000000402047825 */ /* 0x001fca00078e0004 */
[----:B------:R-:W-:Y:S01]  /*0270*/  STG.E desc[UR6][R4.64], RZ ;  /* 0x000000ff04007986 */ /* 0x000fe2000c101906 */
[----:B------:R-:W-:Y:S05]  /*0280*/  EXIT ;  /* 0x000000000000794d */ /* 0x000fea0003800000 */
        .weak           $__internal_0_$__cuda_sm3x_div_rn_noftz_f32_slowpath
        .type           $__internal_0_$__cuda_sm3x_div_rn_noftz_f32_slowpath,@function
        .size           $__internal_0_$__cuda_sm3x_div_rn_noftz_f32_slowpath,(.L_x_45 - $__internal_0_$__cuda_sm3x_div_rn_noftz_f32_slowpath)
$__internal_0_$__cuda_sm3x_div_rn_noftz_f32_slowpath:
[--C-:B------:R-:W-:Y:S01]  /*0290*/  SHF.R.U32.HI R6, RZ, 0x17, R3.reuse ;  /* 0x00000017ff067819 */ /* 0x100fe20000011603 */
[--C-:B------:R-:W-:Y:S01]  /*02a0*/  IMAD.MOV.U32 R7, RZ, RZ, R0.reuse ;  /* 0x000000ffff077224 */ /* 0x100fe200078e0000 */
[----:B------:R-:W-:Y:S01]  /*02b0*/  SHF.R.U32.HI R5, RZ, 0x17, R0 ;  /* 0x00000017ff057819 */ /* 0x000fe20000011600 */
[----:B------:R-:W-:Y:S01]  /*02c0*/  IMAD.MOV.U32 R8, RZ, RZ, R3 ;  /* 0x000000ffff087224 */ /* 0x000fe200078e0003 */
[----:B------:R-:W-:Y:S02]  /*02d0*/  LOP3.LUT R6, R6, 0xff, RZ, 0xc0, !PT ;  /* 0x000000ff06067812 */ /* 0x000fe400078ec0ff */
[----:B------:R-:W-:-:S03]  /*02e0*/  LOP3.LUT R5, R5, 0xff, RZ, 0xc0, !PT ;  /* 0x000000ff05057812 */ /* 0x000fc600078ec0ff */
[----:B------:R-:W-:Y:S02]  /*02f0*/  VIADD R11, R6, 0xffffffff ;  /* 0xffffffff060b7836 */ /* 0x000fe40000000000 */
[----:B------:R-:W-:-:S03]  /*0300*/  VIADD R10, R5, 0xffffffff ;  /* 0xffffffff050a7836 */ /* 0x000fc60000000000 */
[----:B------:R-:W-:-:S04]  /*0310*/  ISETP.GT.U32.AND P0, PT, R11, 0xfd, PT ;  /* 0x000000fd0b00780c */ /* 0x000fc80003f04070 */
[----:B------:R-:W-:-:S13]  /*0320*/  ISETP.GT.U32.OR P0, PT, R10, 0xfd, P0 ;  /* 0x000000fd0a00780c */ /* 0x000fda0000704470 */
[----:B------:R-:W-:Y:S01]  /*0330*/  @!P0 IMAD.MOV.U32 R9, RZ, RZ, RZ ;  /* 0x000000ffff098224 */ /* 0x000fe200078e00ff */
[----:B------:R-:W-:Y:S06]  /*0340*/  @!P0 BRA `(.L_x_8) ;  /* 0x00000000005c8947 */ /* 0x000fec0003800000 */
[----:B------:R-:W-:Y:S02]  /*0350*/  FSETP.GTU.FTZ.AND P0, PT, |R0|, +INF , PT ;  /* 0x7f8000000000780b */ /* 0x000fe40003f1c200 */
[----:B------:R-:W-:-:S04]  /*0360*/  FSETP.GTU.FTZ.AND P1, PT, |R3|, +INF , PT ;  /* 0x7f8000000300780b */ /* 0x000fc80003f3c200 */
[----:B------:R-:W-:-:S13]  /*0370*/  PLOP3.LUT P0, PT, P0, P1, PT, 0xf8, 0x8f ;  /* 0x00000000008f781c */ /* 0x000fda0000703f70 */
[----:B------:R-:W-:Y:S05]  /*0380*/  @P0 BRA `(.L_x_9) ;  /* 0x0000000400440947 */ /* 0x000fea0003800000 */
[----:B------:R-:W-:-:S13]  /*0390*/  LOP3.LUT P0, RZ, R8, 0x7fffffff, R7, 0xc8, !PT ;  /* 0x7fffffff08ff7812 */ /* 0x000fda000780c807 */
[----:B------:R-:W-:Y:S05]  /*03a0*/  @!P0 BRA `(.L_x_10) ;  /* 0x0000000400348947 */ /* 0x000fea0003800000 */
[C---:B------:R-:W-:Y:S02]  /*03b0*/  FSETP.NEU.FTZ.AND P2, PT, |R0|.reuse, +INF , PT ;  /* 0x7f8000000000780b */ /* 0x040fe40003f5d200 */
[----:B------:R-:W-:Y:S02]  /*03c0*/  FSETP.NEU.FTZ.AND P1, PT, |R3|, +INF , PT ;  /* 0x7f8000000300780b */ /* 0x000fe40003f3d200 */
[----:B------:R-:W-:-:S11]  /*03d0*/  FSETP.NEU.FTZ.AND P0, PT, |R0|, +INF , PT ;  /* 0x7f8000000000780b */ /* 0x000fd60003f1d200 */
[----:B------:R-:W-:Y:S05]  /*03e0*/  @!P1 BRA !P2, `(.L_x_10) ;  /* 0x0000000400249947 */ /* 0x000fea0005000000 */
[----:B------:R-:W-:-:S04]  /*03f0*/  LOP3.LUT P2, RZ, R7, 0x7fffffff, RZ, 0xc0, !PT ;  /* 0x7fffffff07ff7812 */ /* 0x000fc8000784c0ff */
[----:B------:R-:W-:-:S13]  /*0400*/  PLOP3.LUT P1, PT, P1, P2, PT, 0x2f, 0xf2 ;  /* 0x0000000000f2781c */ /* 0x000fda0000f24577 */
[----:B------:R-:W-:Y:S05]  /*0410*/  @P1 BRA `(.L_x_11) ;  /* 0x0000000400101947 */ /* 0x000fea0003800000 */
[----:B------:R-:W-:-:S04]  /*0420*/  LOP3.LUT P1, RZ, R8, 0x7fffffff, RZ, 0xc0, !PT ;  /* 0x7fffffff08ff7812 */ /* 0x000fc8000782c0ff */
[----:B------:R-:W-:-:S13]  /*0430*/  PLOP3.LUT P0, PT, P0, P1, PT, 0x2f, 0xf2 ;  /* 0x0000000000f2781c */ /* 0x000fda0000702577 */
[----:B------:R-:W-:Y:S05]  /*0440*/  @P0 BRA `(.L_x_12) ;  /* 0x0000000000f80947 */ /* 0x000fea0003800000 */
[----:B------:R-:W-:Y:S02]  /*0450*/  ISETP.GE.AND P0, PT, R10, RZ, PT ;  /* 0x000000ff0a00720c */ /* 0x000fe40003f06270 */
[----:B------:R-:W-:-:S11]  /*0460*/  ISETP.GE.AND P1, PT, R11, RZ, PT ;  /* 0x000000ff0b00720c */ /* 0x000fd60003f26270 */
[----:B------:R-:W-:Y:S02]  /*0470*/  @P0 IMAD.MOV.U32 R9, RZ, RZ, RZ ;  /* 0x000000ffff090224 */ /* 0x000fe400078e00ff */
[----:B------:R-:W-:Y:S01]  /*0480*/  @!P0 FFMA R7, R0, 1.84467440737095516160e+19, RZ ;  /* 0x5f80000000078823 */ /* 0x000fe200000000ff */
[----:B------:R-:W-:Y:S02]  /*0490*/  @!P0 IMAD.MOV.U32 R9, RZ, RZ, -0x40 ;  /* 0xffffffc0ff098424 */ /* 0x000fe400078e00ff */
[----:B------:R-:W-:Y:S02]  /*04a0*/  @!P1 FFMA R8, R3, 1.84467440737095516160e+19, RZ ;  /* 0x5f80000003089823 */ /* 0x000fe400000000ff */
[----:B------:R-:W-:-:S07]  /*04b0*/  @!P1 VIADD R9, R9, 0x40 ;  /* 0x0000004009099836 */ /* 0x000fce0000000000 */
.L_x_8:
[----:B------:R-:W-:Y:S01]  /*04c0*/  LEA R3, R6, 0xc0800000, 0x17 ;  /* 0xc080000006037811 */ /* 0x000fe200078eb8ff */
[----:B------:R-:W-:-:S04]  /*04d0*/  VIADD R5, R5, 0xffffff81 ;  /* 0xffffff8105057836 */ /* 0x000fc80000000000 */
[----:B------:R-:W-:Y:S01]  /*04e0*/  IMAD.IADD R3, R8, 0x1, -R3 ;  /* 0x0000000108037824 */ /* 0x000fe200078e0a03 */
[C---:B------:R-:W-:Y:S01]  /*04f0*/  IADD3 R6, PT, PT, R5.reuse, 0x7f, -R6 ;  /* 0x0000007f05067810 */ /* 0x040fe20007ffe806 */
[----:B------:R-:W-:Y:S02]  /*0500*/  IMAD R0, R5, -0x800000, R7 ;  /* 0xff80000005007824 */ /* 0x000fe400078e0207 */
[----:B------:R-:W0:Y:S01]  /*0510*/  MUFU.RCP R8, R3 ;  /* 0x0000000300087308 */ /* 0x000e220000001000 */
[----:B------:R-:W-:Y:S01]  /*0520*/  FADD.FTZ R11, -R3, -RZ ;  /* 0x800000ff030b7221 */ /* 0x000fe20000010100 */
[----:B------:R-:W-:-:S03]  /*0530*/  IMAD.IADD R6, R6, 0x1, R9 ;  /* 0x0000000106067824 */ /* 0x000fc600078e0209 */
[----:B0-----:R-:W-:-:S04]  /*0540*/  FFMA R13, R8, R11, 1 ;  /* 0x3f800000080d7423 */ /* 0x001fc8000000000b */
[----:B------:R-:W-:-:S04]  /*0550*/  FFMA R10, R8, R13, R8 ;  /* 0x0000000d080a7223 */ /* 0x000fc80000000008 */
[----:B------:R-:W-:-:S04]  /*0560*/  FFMA R7, R0, R10, RZ ;  /* 0x0000000a00077223 */ /* 0x000fc800000000ff */
[----:B------:R-:W-:-:S04]  /*0570*/  FFMA R8, R11, R7, R0 ;  /* 0x000000070b087223 */ /* 0x000fc80000000000 */
[----:B------:R-:W-:-:S04]  /*0580*/  FFMA R7, R10, R8, R7 ;  /* 0x000000080a077223 */ /* 0x000fc80000000007 */
[----:B------:R-:W-:-:S04]  /*0590*/  FFMA R8, R11, R7, R0 ;  /* 0x000000070b087223 */ /* 0x000fc80000000000 */
[----:B------:R-:W-:-:S05]  /*05a0*/  FFMA R0, R10, R8, R7 ;  /* 0x000000080a007223 */ /* 0x000fca0000000007 */
[----:B------:R-:W-:-:S04]  /*05b0*/  SHF.R.U32.HI R3, RZ, 0x17, R0 ;  /* 0x00000017ff037819 */ /* 0x000fc80000011600 */
[----:B------:R-:W-:-:S05]  /*05c0*/  LOP3.LUT R3, R3, 0xff, RZ, 0xc0, !PT ;  /* 0x000000ff03037812 */ /* 0x000fca00078ec0ff */
[----:B------:R-:W-:-:S04]  /*05d0*/  IMAD.IADD R9, R3, 0x1, R6 ;  /* 0x0000000103097824 */ /* 0x000fc800078e0206 */
[----:B------:R-:W-:-:S05]  /*05e0*/  VIADD R3, R9, 0xffffffff ;  /* 0xffffffff09037836 */ /* 0x000fca0000000000 */
[----:B------:R-:W-:-:S13]  /*05f0*/  ISETP.GE.U32.AND P0, PT, R3, 0xfe, PT ;  /* 0x000000fe0300780c */ /* 0x000fda0003f06070 */
[----:B------:R-:W-:Y:S05]  /*0600*/  @!P0 BRA `(.L_x_13) ;  /* 0x0000000000808947 */ /* 0x000fea0003800000 */
[----:B------:R-:W-:-:S13]  /*0610*/  ISETP.GT.AND P0, PT, R9, 0xfe, PT ;  /* 0x000000fe0900780c */ /* 0x000fda0003f04270 */
[----:B------:R-:W-:Y:S05]  /*0620*/  @P0 BRA `(.L_x_14) ;  /* 0x00000000006c0947 */ /* 0x000fea0003800000 */
[----:B------:R-:W-:-:S13]  /*0630*/  ISETP.GE.AND P0, PT, R9, 0x1, PT ;  /* 0x000000010900780c */ /* 0x000fda0003f06270 */
[----:B------:R-:W-:Y:S05]  /*0640*/  @P0 BRA `(.L_x_15) ;  /* 0x0000000000980947 */ /* 0x000fea0003800000 */
[----:B------:R-:W-:Y:S02]  /*0650*/  ISETP.GE.AND P0, PT, R9, -0x18, PT ;  /* 0xffffffe80900780c */ /* 0x000fe40003f06270 */
[----:B------:R-:W-:-:S11]  /*0660*/  LOP3.LUT R0, R0, 0x80000000, RZ, 0xc0, !PT ;  /* 0x8000000000007812 */ /* 0x000fd600078ec0ff */
[----:B------:R-:W-:Y:S05]  /*0670*/  @!P0 BRA `(.L_x_15) ;  /* 0x00000000008c8947 */ /* 0x000fea0003800000 */
[CCC-:B------:R-:W-:Y:S01]  /*0680*/  FFMA.RZ R3, R10.reuse, R8.reuse, R7.reuse ;  /* 0x000000080a037223 */ /* 0x1c0fe2000000c007 */
[CCC-:B------:R-:W-:Y:S01]  /*0690*/  FFMA.RM R6, R10.reuse, R8.reuse, R7.reuse ;  /* 0x000000080a067223 */ /* 0x1c0fe20000004007 */
[C---:B------:R-:W-:Y:S02]  /*06a0*/  ISETP.NE.AND P2, PT, R9.reuse, RZ, PT ;  /* 0x000000ff0900720c */ /* 0x040fe40003f45270 */
[----:B------:R-:W-:Y:S02]  /*06b0*/  ISETP.NE.AND P1, PT, R9, RZ, PT ;  /* 0x000000ff0900720c */ /* 0x000fe40003f25270 */
[----:B------:R-:W-:Y:S01]  /*06c0*/  LOP3.LUT R5, R3, 0x7fffff, RZ, 0xc0, !PT ;  /* 0x007fffff03057812 */ /* 0x000fe200078ec0ff */
[----:B------:R-:W-:Y:S01]  /*06d0*/  FFMA.RP R3, R10, R8, R7 ;  /* 0x000000080a037223 */ /* 0x000fe20000008007 */
[----:B------:R-:W-:Y:S02]  /*06e0*/  VIADD R8, R9, 0x20 ;  /* 0x0000002009087836 */ /* 0x000fe40000000000 */
[----:B------:R-:W-:Y:S01]  /*06f0*/  LOP3.LUT R5, R5, 0x800000, RZ, 0xfc, !PT ;  /* 0x0080000005057812 */ /* 0x000fe200078efcff */
[----:B------:R-:W-:Y:S01]  /*0700*/  IMAD.MOV R7, RZ, RZ, -R9 ;  /* 0x000000ffff077224 */ /* 0x000fe200078e0a09 */
[----:B------:R-:W-:-:S02]  /*0710*/  FSETP.NEU.FTZ.AND P0, PT, R3, R6, PT ;  /* 0x000000060300720b */ /* 0x000fc40003f1d000 */
[----:B------:R-:W-:Y:S02]  /*0720*/  SHF.L.U32 R8, R5, R8, RZ ;  /* 0x0000000805087219 */ /* 0x000fe400000006ff */
[----:B------:R-:W-:Y:S02]  /*0730*/  SEL R6, R7, RZ, P2 ;  /* 0x000000ff07067207 */ /* 0x000fe40001000000 */
[----:B------:R-:W-:Y:S02]  /*0740*/  ISETP.NE.AND P1, PT, R8, RZ, P1 ;  /* 0x000000ff0800720c */ /* 0x000fe40000f25270 */
[----:B------:R-:W-:Y:S02]  /*0750*/  SHF.R.U32.HI R6, RZ, R6, R5 ;  /* 0x00000006ff067219 */ /* 0x000fe40000011605 */
[----:B------:R-:W-:Y:S02]  /*0760*/  PLOP3.LUT P0, PT, P0, P1, PT, 0xf8, 0x8f ;  /* 0x00000000008f781c */ /* 0x000fe40000703f70 */
[----:B------:R-:W-:-:S02]  /*0770*/  SHF.R.U32.HI R8, RZ, 0x1, R6 ;  /* 0x00000001ff087819 */ /* 0x000fc40000011606 */
[----:B------:R-:W-:-:S04]  /*0780*/  SEL R3, RZ, 0x1, !P0 ;  /* 0x00000001ff037807 */ /* 0x000fc80004000000 */
[----:B------:R-:W-:-:S04]  /*0790*/  LOP3.LUT R3, R3, 0x1, R8, 0xf8, !PT ;  /* 0x0000000103037812 */ /* 0x000fc800078ef808 */
[----:B------:R-:W-:-:S05]  /*07a0*/  LOP3.LUT R3, R3, R6, RZ, 0xc0, !PT ;  /* 0x0000000603037212 */ /* 0x000fca00078ec0ff */
[----:B------:R-:W-:-:S05]  /*07b0*/  IMAD.IADD R3, R8, 0x1, R3 ;  /* 0x0000000108037824 */ /* 0x000fca00078e0203 */
[----:B------:R-:W-:Y:S01]  /*07c0*/  LOP3.LUT R0, R3, R0, RZ, 0xfc, !PT ;  /* 0x0000000003007212 */ /* 0x000fe200078efcff */
[----:B------:R-:W-:Y:S06]  /*07d0*/  BRA `(.L_x_15) ;  /* 0x0000000000347947 */ /* 0x000fec0003800000 */
.L_x_14:
[----:B------:R-:W-:-:S04]  /*07e0*/  LOP3.LUT R0, R0, 0x80000000, RZ, 0xc0, !PT ;  /* 0x8000000000007812 */ /* 0x000fc800078ec0ff */
[----:B------:R-:W-:Y:S01]  /*07f0*/  LOP3.LUT R0, R0, 0x7f800000, RZ, 0xfc, !PT ;  /* 0x7f80000000007812 */ /* 0x000fe200078efcff */
[----:B------:R-:W-:Y:S06]  /*0800*/  BRA `(.L_x_15) ;  /* 0x0000000000287947 */ /* 0x000fec0003800000 */
.L_x_13:
[----:B------:R-:W-:Y:S01]  /*0810*/  IMAD R0, R6, 0x800000, R0 ;  /* 0x0080000006007824 */ /* 0x000fe200078e0200 */
[----:B------:R-:W-:Y:S06]  /*0820*/  BRA `(.L_x_15) ;  /* 0x0000000000207947 */ /* 0x000fec0003800000 */
.L_x_12:
[----:B------:R-:W-:-:S04]  /*0830*/  LOP3.LUT R0, R8, 0x80000000, R7, 0x48, !PT ;  /* 0x8000000008007812 */ /* 0x000fc800078e4807 */
[----:B------:R-:W-:Y:S01]  /*0840*/  LOP3.LUT R0, R0, 0x7f800000, RZ, 0xfc, !PT ;  /* 0x7f80000000007812 */ /* 0x000fe200078efcff */
[----:B------:R-:W-:Y:S06]  /*0850*/  BRA `(.L_x_15) ;  /* 0x0000000000147947 */ /* 0x000fec0003800000 */
.L_x_11:
[----:B------:R-:W-:Y:S01]  /*0860*/  LOP3.LUT R0, R8, 0x80000000, R7, 0x48, !PT ;  /* 0x8000000008007812 */ /* 0x000fe200078e4807 */
[----:B------:R-:W-:Y:S06]  /*0870*/  BRA `(.L_x_15) ;  /* 0x00000000000c7947 */ /* 0x000fec0003800000 */
.L_x_10:
[----:B------:R-:W0:Y:S01]  /*0880*/  MUFU.RSQ R0, -QNAN ;  /* 0xffc0000000007908 */ /* 0x000e220000001400 */
[----:B------:R-:W-:Y:S05]  /*0890*/  BRA `(.L_x_15) ;  /* 0x0000000000047947 */ /* 0x000fea0003800000 */
.L_x_9:
[----:B------:R-:W-:-:S07]  /*08a0*/  FADD.FTZ R0, R0, R3 ;  /* 0x0000000300007221 */ /* 0x000fce0000010000 */
.L_x_15:
[----:B------:R-:W-:-:S04]  /*08b0*/  IMAD.MOV.U32 R5, RZ, RZ, 0x0 ;  /* 0x00000000ff057424 */ /* 0x000fc800078e00ff */
[----:B0-----:R-:W-:Y:S05]  /*08c0*/  RET.REL.NODEC R4 `(_Z22calculateProjectionGPUPfS_S_S_) ;  /* 0xfffffff404cc7950 */ /* 0x001fea0003c3ffff */
.L_x_16:
        /* <DEDUP_REMOVED lines=11> */
.L_x_45:


//--------------------- .text._Z15getVectorKernelPfS_ib --------------------------
	.section	.text._Z15getVectorKernelPfS_ib,"ax",@progbits
	.align	128
        .global         _Z15getVectorKernelPfS_ib
        .type           _Z15getVectorKernelPfS_ib,@function
        .size           _Z15getVectorKernelPfS_ib,(.L_x_53 - _Z15getVectorKernelPfS_ib)
        .other          _Z15getVectorKernelPfS_ib,@"STO_CUDA_ENTRY STV_DEFAULT"
_Z15getVectorKernelPfS_ib:
.text._Z15getVectorKernelPfS_ib:
[----:B------:R-:W-:Y:S01]  /*0000*/  LDC R1, c[0x0][0x37c] ;  /* 0x0000df00ff017b82 */ /* 0x000fe20000000800 */
[----:B------:R-:W0:Y:S02]  /*0010*/  S2R R0, SR_TID.X ;  /* 0x0000000000007919 */ /* 0x000e240000002100 */
[----:B0-----:R-:W-:-:S13]  /*0020*/  ISETP.NE.AND P0, PT, R0, RZ, PT ;  /* 0x000000ff0000720c */ /* 0x001fda0003f05270 */
[----:B------:R-:W-:Y:S05]  /*0030*/  @P0 EXIT ;  /* 0x000000000000094d */ /* 0x000fea0003800000 */
[----:B------:R-:W0:Y:S01]  /*0040*/  LDCU.U8 UR4, c[0x0][0x394] ;  /* 0x00007280ff0477ac */ /* 0x000e220008000000 */
[----:B------:R-:W1:Y:S01]  /*0050*/  LDC R7, c[0x0][0x390] ;  /* 0x0000e400ff077b82 */ /* 0x000e620000000800 */
[----:B0-----:R-:W-:-:S04]  /*0060*/  UPRMT UR4, UR4, 0x8880, URZ ;  /* 0x0000888004047896 */ /* 0x001fc800080000ff */
[----:B------:R-:W-:Y:S01]  /*0070*/  UISETP.NE.AND UP0, UPT, UR4, URZ, UPT ;  /* 0x000000ff0400728c */ /* 0x000fe2000bf05270 */
[----:B-1----:R-:W-:-:S06]  /*0080*/  SHF.L.U32 R7, R7, 0x2, RZ ;  /* 0x0000000207077819 */ /* 0x002fcc00000006ff */
[----:B------:R-:W0:Y:S02]  /*0090*/  LDCU.64 UR4, c[0x0][0x358] ;  /* 0x00006b00ff0477ac */ /* 0x000e240008000a00 */
[----:B------:R-:W-:Y:S05]  /*00a0*/  BRA.U UP0, `(.L_x_17) ;  /* 0x0000000100307547 */ /* 0x000fea000b800000 */
[----:B------:R-:W1:Y:S02]  /*00b0*/  LDC.64 R2, c[0x0][0x388] ;  /* 0x0000e200ff027b82 */ /* 0x000e640000000a00 */
[----:B-1----:R-:W-:-:S05]  /*00c0*/  IMAD.WIDE R2, R7, 0x4, R2 ;  /* 0x0000000407027825 */ /* 0x002fca00078e0202 */
[----:B0-----:R-:W2:Y:S01]  /*00d0*/  LDG.E R7, desc[UR4][R2.64] ;  /* 0x0000000402077981 */ /* 0x001ea2000c1e1900 */
[----:B------:R-:W2:Y:S03]  /*00e0*/  LDC.64 R4, c[0x0][0x380] ;  /* 0x0000e000ff047b82 */ /* 0x000ea60000000a00 */
[----:B--2---:R-:W-:Y:S04]  /*00f0*/  STG.E desc[UR4][R4.64], R7 ;  /* 0x0000000704007986 */ /* 0x004fe8000c101904 */
[----:B------:R-:W2:Y:S04]  /*0100*/  LDG.E R9, desc[UR4][R2.64+0x4] ;  /* 0x0000040402097981 */ /* 0x000ea8000c1e1900 */
[----:B--2---:R-:W-:Y:S04]  /*0110*/  STG.E desc[UR4][R4.64+0x4], R9 ;  /* 0x0000040904007986 */ /* 0x004fe8000c101904 */
[----:B------:R-:W2:Y:S04]  /*0120*/  LDG.E R11, desc[UR4][R2.64+0x8] ;  /* 0x00000804020b7981 */ /* 0x000ea8000c1e1900 */
[----:B--2---:R-:W-:Y:S04]  /*0130*/  STG.E desc[UR4][R4.64+0x8], R11 ;  /* 0x0000080b04007986 */ /* 0x004fe8000c101904 */
[----:B------:R-:W2:Y:S04]  /*0140*/  LDG.E R13, desc[UR4][R2.64+0xc] ;  /* 0x00000c04020d7981 */ /* 0x000ea8000c1e1900 */
[----:B--2---:R-:W-:Y:S01]  /*0150*/  STG.E desc[UR4][R4.64+0xc], R13 ;  /* 0x00000c0d04007986 */ /* 0x004fe2000c101904 */
[----:B------:R-:W-:Y:S05]  /*0160*/  EXIT ;  /* 0x000000000000794d */ /* 0x000fea0003800000 */
.L_x_17:
[----:B------:R-:W0:Y:S08]  /*0170*/  LDC.64 R2, c[0x0][0x380] ;  /* 0x0000e000ff027b82 */ /* 0x000e300000000a00 */
[----:B------:R-:W1:Y:S01]  /*0180*/  LDC.64 R4, c[0x0][0x388] ;  /* 0x0000e200ff047b82 */ /* 0x000e620000000a00 */
[----:B0-----:R-:W2:Y:S01]  /*0190*/  LDG.E R9, desc[UR4][R2.64] ;  /* 0x0000000402097981 */ /* 0x001ea2000c1e1900 */
[----:B-1----:R-:W-:-:S05]  /*01a0*/  IMAD.WIDE R4, R7, 0x4, R4 ;  /* 0x0000000407047825 */ /* 0x002fca00078e0204 */
        /* <DEDUP_REMOVED lines=8> */
.L_x_18:
        /* <DEDUP_REMOVED lines=13> */
.L_x_53:


//--------------------- .text._Z21matrixTransposeKernelPfS_b --------------------------
	.section	.text._Z21matrixTransposeKernelPfS_b,"ax",@progbits
	.align	128
        .global         _Z21matrixTransposeKernelPfS_b
        .type           _Z21matrixTransposeKernelPfS_b,@function
        .size           _Z21matrixTransposeKernelPfS_b,(.L_x_54 - _Z21matrixTransposeKernelPfS_b)
        .other          _Z21matrixTransposeKernelPfS_b,@"STO_CUDA_ENTRY STV_DEFAULT"
_Z21matrixTransposeKernelPfS_b:
.text._Z21matrixTransposeKernelPfS_b:
[----:B------:R-:W-:Y:S01]  /*0000*/  LDC R1, c[0x0][0x37c] ;  /* 0x0000df00ff017b82 */ /* 0x000fe20000000800 */
[----:B------:R-:W0:Y:S02]  /*0010*/  S2R R0, SR_TID.X ;  /* 0x0000000000007919 */ /* 0x000e240000002100 */
[----:B0-----:R-:W-:-:S13]  /*0020*/  ISETP.NE.AND P0, PT, R0, RZ, PT ;  /* 0x000000ff0000720c */ /* 0x001fda0003f05270 */
[----:B------:R-:W-:Y:S05]  /*0030*/  @P0 EXIT ;  /* 0x000000000000094d */ /* 0x000fea0003800000 */
[----:B------:R-:W0:Y:S02]  /*0040*/  LDCU.U8 UR4, c[0x0][0x390] ;  /* 0x00007200ff0477ac */ /* 0x000e240008000000 */
[----:B0-----:R-:W-:-:S04]  /*0050*/  UPRMT UR4, UR4, 0x8880, URZ ;  /* 0x0000888004047896 */ /* 0x001fc800080000ff */
[----:B------:R-:W-:-:S07]  /*0060*/  UISETP.NE.AND UP0, UPT, UR4, URZ, UPT ;  /* 0x000000ff0400728c */ /* 0x000fce000bf05270 */
[----:B------:R-:W0:Y:S02]  /*0070*/  LDCU.64 UR4, c[0x0][0x358] ;  /* 0x00006b00ff0477ac */ /* 0x000e240008000a00 */
[----:B------:R-:W-:Y:S05]  /*0080*/  BRA.U UP0, `(.L_x_19) ;  /* 0x00000001006c7547 */ /* 0x000fea000b800000 */
[----:B------:R-:W0:Y:S02]  /*0090*/  LDC.64 R2, c[0x0][0x380] ;  /* 0x0000e000ff027b82 */ /* 0x000e240000000a00 */
[----:B0-----:R-:W2:Y:S06]  /*00a0*/  LDG.E R7, desc[UR4][R2.64] ;  /* 0x0000000402077981 */ /* 0x001eac000c1e1900 */
[----:B------:R-:W2:Y:S02]  /*00b0*/  LDC.64 R4, c[0x0][0x388] ;  /* 0x0000e200ff047b82 */ /* 0x000ea40000000a00 */
[----:B--2---:R0:W-:Y:S04]  /*00c0*/  STG.E desc[UR4][R4.64], R7 ;  /* 0x0000000704007986 */ /* 0x0041e8000c101904 */
[----:B------:R-:W2:Y:S04]  /*00d0*/  LDG.E R9, desc[UR4][R2.64+0xc] ;  /* 0x00000c0402097981 */ /* 0x000ea8000c1e1900 */
[----:B--2---:R1:W-:Y:S04]  /*00e0*/  STG.E desc[UR4][R4.64+0x4], R9 ;  /* 0x0000040904007986 */ /* 0x0043e8000c101904 */
[----:B------:R-:W2:Y:S04]  /*00f0*/  LDG.E R11, desc[UR4][R2.64+0x18] ;  /* 0x00001804020b7981 */ /* 0x000ea8000c1e1900 */
[----:B--2---:R2:W-:Y:S04]  /*0100*/  STG.E desc[UR4][R4.64+0x8], R11 ;  /* 0x0000080b04007986 */ /* 0x0045e8000c101904 */
[----:B------:R-:W3:Y:S04]  /*0110*/  LDG.E R13, desc[UR4][R2.64+0x24] ;  /* 0x00002404020d7981 */ /* 0x000ee8000c1e1900 */
[----:B---3--:R3:W-:Y:S04]  /*0120*/  STG.E desc[UR4][R4.64+0xc], R13 ;  /* 0x00000c0d04007986 */ /* 0x0087e8000c101904 */
[----:B------:R-:W4:Y:S04]  /*0130*/  LDG.E R15, desc[UR4][R2.64+0x4] ;  /* 0x00000404020f7981 */ /* 0x000f28000c1e1900 */
[----:B----4-:R4:W-:Y:S04]  /*0140*/  STG.E desc[UR4][R4.64+0x10], R15 ;  /* 0x0000100f04007986 */ /* 0x0109e8000c101904 */
[----:B------:R-:W5:Y:S04]  /*0150*/  LDG.E R17, desc[UR4][R2.64+0x10] ;  /* 0x0000100402117981 */ /* 0x000f68000c1e1900 */
[----:B-----5:R5:W-:Y:S04]  /*0160*/  STG.E desc[UR4][R4.64+0x14], R17 ;  /* 0x0000141104007986 */ /* 0x020be8000c101904 */
[----:B0-----:R-:W2:Y:S04]  /*0170*/  LDG.E R7, desc[UR4][R2.64+0x1c] ;  /* 0x00001c0402077981 */ /* 0x001ea8000c1e1900 */
[----:B--2---:R-:W-:Y:S04]  /*0180*/  STG.E desc[UR4][R4.64+0x18], R7 ;  /* 0x0000180704007986 */ /* 0x004fe8000c101904 */
[----:B-1----:R-:W2:Y:S04]  /*0190*/  LDG.E R9, desc[UR4][R2.64+0x28] ;  /* 0x0000280402097981 */ /* 0x002ea8000c1e1900 */
[----:B--2---:R-:W-:Y:S04]  /*01a0*/  STG.E desc[UR4][R4.64+0x1c], R9 ;  /* 0x00001c0904007986 */ /* 0x004fe8000c101904 */
[----:B------:R-:W2:Y:S04]  /*01b0*/  LDG.E R11, desc[UR4][R2.64+0x8] ;  /* 0x00000804020b7981 */ /* 0x000ea8000c1e1900 */
[----:B--2---:R-:W-:Y:S04]  /*01c0*/  STG.E desc[UR4][R4.64+0x20], R11 ;  /* 0x0000200b04007986 */ /* 0x004fe8000c101904 */
[----:B---3--:R-:W2:Y:S04]  /*01d0*/  LDG.E R13, desc[UR4][R2.64+0x14] ;  /* 0x00001404020d7981 */ /* 0x008ea8000c1e1900 */
[----:B--2---:R-:W-:Y:S04]  /*01e0*/  STG.E desc[UR4][R4.64+0x24], R13 ;  /* 0x0000240d04007986 */ /* 0x004fe8000c101904 */
[----:B----4-:R-:W2:Y:S04]  /*01f0*/  LDG.E R15, desc[UR4][R2.64+0x20] ;  /* 0x00002004020f7981 */ /* 0x010ea8000c1e1900 */
[----:B--2---:R-:W-:Y:S04]  /*0200*/  STG.E desc[UR4][R4.64+0x28], R15 ;  /* 0x0000280f04007986 */ /* 0x004fe8000c101904 */
[----:B-----5:R-:W2:Y:S04]  /*0210*/  LDG.E R17, desc[UR4][R2.64+0x2c] ;  /* 0x00002c0402117981 */ /* 0x020ea8000c1e1900 */
[----:B--2---:R-:W-:Y:S01]  /*0220*/  STG.E desc[UR4][R4.64+0x2c], R17 ;  /* 0x00002c1104007986 */ /* 0x004fe2000c101904 */
[----:B------:R-:W-:Y:S05]  /*0230*/  EXIT ;  /* 0x000000000000794d */ /* 0x000fea0003800000 */
.L_x_19:
        /* <DEDUP_REMOVED lines=27> */
.L_x_20:
        /* <DEDUP_REMOVED lines=9> */
.L_x_54:


//--------------------- .text._Z17printMatrixKernelPf --------------------------
	.section	.text._Z17printMatrixKernelPf,"ax",@progbits
	.align	128
        .global         _Z17printMatrixKernelPf
        .type           _Z17printMatrixKernelPf,@function
        .size           _Z17printMatrixKernelPf,(.L_x_55 - _Z17printMatrixKernelPf)
        .other          _Z17printMatrixKernelPf,@"STO_CUDA_ENTRY STV_DEFAULT"
_Z17printMatrixKernelPf:
.text._Z17printMatrixKernelPf:
[----:B------:R-:W0:Y:S01]  /*0000*/  LDC R1, c[0x0][0x37c] ;  /* 0x0000df00ff017b82 */ /* 0x000e220000000800 */
[----:B------:R-:W1:Y:S01]  /*0010*/  S2R R0, SR_TID.X ;  /* 0x0000000000007919 */ /* 0x000e620000002100 */
[----:B------:R-:W2:Y:S01]  /*0020*/  LDCU UR4, c[0x0][0x2f8] ;  /* 0x00005f00ff0477ac */ /* 0x000ea20008000800 */
[----:B0-----:R-:W-:Y:S01]  /*0030*/  VIADD R1, R1, 0xfffffff8 ;  /* 0xfffffff801017836 */ /* 0x001fe20000000000 */
[----:B------:R-:W0:Y:S04]  /*0040*/  LDCU UR5, c[0x0][0x2fc] ;  /* 0x00005f80ff0577ac */ /* 0x000e280008000800 */
[----:B--2---:R-:W-:-:S05]  /*0050*/  IADD3 R2, P1, PT, R1, UR4, RZ ;  /* 0x0000000401027c10 */ /* 0x004fca000ff3e0ff */
[----:B0-----:R-:W-:Y:S01]  /*0060*/  IMAD.X R16, RZ, RZ, UR5, P1 ;  /* 0x00000005ff107e24 */ /* 0x001fe200088e06ff */
[----:B-1----:R-:W-:-:S13]  /*0070*/  ISETP.NE.AND P0, PT, R0, RZ, PT ;  /* 0x000000ff0000720c */ /* 0x002fda0003f05270 */
[----:B------:R-:W-:Y:S05]  /*0080*/  @P0 EXIT ;  /* 0x000000000000094d */ /* 0x000fea0003800000 */
[----:B------:R-:W0:Y:S01]  /*0090*/  LDC.64 R8, c[0x0][0x380] ;  /* 0x0000e000ff087b82 */ /* 0x000e220000000a00 */
[----:B------:R-:W0:Y:S01]  /*00a0*/  LDCU.64 UR36, c[0x0][0x358] ;  /* 0x00006b00ff2477ac */ /* 0x000e220008000a00 */
[----:B------:R-:W-:Y:S01]  /*00b0*/  MOV R17, 0x10 ;  /* 0x0000001000117802 */ /* 0x000fe20000000f00 */
[----:B------:R-:W1:Y:S01]  /*00c0*/  LDCU.64 UR4, c[0x4][URZ] ;  /* 0x01000000ff0477ac */ /* 0x000e620008000a00 */
[----:B0-----:R-:W2:Y:S04]  /*00d0*/  LDG.E R8, desc[UR36][R8.64] ;  /* 0x0000002408087981 */ /* 0x001ea8000c1e1900 */
[----:B------:R0:W3:Y:S01]  /*00e0*/  LDC.64 R12, c[0x4][R17] ;  /* 0x01000000110c7b82 */ /* 0x0000e20000000a00 */
[----:B-1----:R-:W-:Y:S01]  /*00f0*/  IMAD.U32 R4, RZ, RZ, UR4 ;  /* 0x00000004ff047e24 */ /* 0x002fe2000f8e00ff */
[----:B------:R-:W-:Y:S01]  /*0100*/  MOV R5, UR5 ;  /* 0x0000000500057c02 */ /* 0x000fe20008000f00 */
[----:B------:R-:W-:-:S02]  /*0110*/  IMAD.MOV.U32 R6, RZ, RZ, R2 ;  /* 0x000000ffff067224 */ /* 0x000fc400078e0002 */
[----:B------:R-:W-:Y:S01]  /*0120*/  IMAD.MOV.U32 R7, RZ, RZ, R16 ;  /* 0x000000ffff077224 */ /* 0x000fe200078e0010 */
[----:B--2---:R-:W1:Y:S02]  /*0130*/  F2F.F64.F32 R10, R8 ;  /* 0x00000008000a7310 */ /* 0x004e640000201800 */
[----:B-1-3--:R0:W-:Y:S04]  /*0140*/  STL.64 [R1], R10 ;  /* 0x0000000a01007387 */ /* 0x00a1e80000100a00 */
[----:B------:R-:W-:-:S07]  /*0150*/  LEPC R20, `(.L_x_21) ;  /* 0x000000001014794e */ /* 0x000fce0000000000 */
[----:B0-----:R-:W-:Y:S05]  /*0160*/  CALL.ABS.NOINC R12 ;  /* 0x000000000c007343 */ /* 0x001fea0003c00000 */
.L_x_21:
[----:B------:R-:W0:Y:S01]  /*0170*/  LDC.64 R10, c[0x0][0x380] ;  /* 0x0000e000ff0a7b82 */ /* 0x000e220000000a00 */
[----:B------:R-:W1:Y:S01]  /*0180*/  LDCU.64 UR4, c[0x4][URZ] ;  /* 0x01000000ff0477ac */ /* 0x000e620008000a00 */
[----:B0-----:R-:W2:Y:S06]  /*0190*/  LDG.E R0, desc[UR36][R10.64+0x4] ;  /* 0x000004240a007981 */ /* 0x001eac000c1e1900 */
        /* <DEDUP_REMOVED lines=9> */
.L_x_22:
[----:B------:R-:W0:Y:S01]  /*0230*/  LDC.64 R10, c[0x0][0x380] ;  /* 0x0000e000ff0a7b82 */ /* 0x000e220000000a00 */
[----:B------:R-:W1:Y:S01]  /*0240*/  LDCU.64 UR4, c[0x4][URZ] ;  /* 0x01000000ff0477ac */ /* 0x000e620008000a00 */
[----:B0-----:R-:W2:Y:S06]  /*0250*/  LDG.E R0, desc[UR36][R10.64+0x8] ;  /* 0x000008240a007981 */ /* 0x001eac000c1e1900 */
[----:B------:R0:W3:Y:S01]  /*0260*/  LDC.64 R12, c[0x4][R17] ;  /* 0x01000000110c7b82 */ /* 0x0000e20000000a00 */
[----:B-1----:R-:W-:Y:S01]  /*0270*/  MOV R4, UR4 ;  /* 0x0000000400047c02 */ /* 0x002fe20008000f00 */
[----:B------:R-:W-:Y:S01]  /*0280*/  IMAD.U32 R5, RZ, RZ, UR5 ;  /* 0x00000005ff057e24 */ /* 0x000fe2000f8e00ff */
[----:B------:R-:W-:Y:S01]  /*0290*/  MOV R7, R16 ;  /* 0x0000001000077202 */ /* 0x000fe20000000f00 */
[----:B------:R-:W-:Y:S01]  /*02a0*/  IMAD.MOV.U32 R6, RZ, RZ, R2 ;  /* 0x000000ffff067224 */ /* 0x000fe200078e0002 */
[----:B--2---:R-:W1:Y:S02]  /*02b0*/  F2F.F64.F32 R8, R0 ;  /* 0x0000000000087310 */ /* 0x004e640000201800 */
[----:B-1-3--:R0:W-:Y:S04]  /*02c0*/  STL.64 [R1], R8 ;  /* 0x0000000801007387 */ /* 0x00a1e80000100a00 */
[----:B------:R-:W-:-:S07]  /*02d0*/  LEPC R20, `(.L_x_23) ;  /* 0x000000001014794e */ /* 0x000fce0000000000 */
[----:B0-----:R-:W-:Y:S05]  /*02e0*/  CALL.ABS.NOINC R12 ;  /* 0x000000000c007343 */ /* 0x001fea0003c00000 */
.L_x_23:
[----:B------:R0:W1:Y:S01]  /*02f0*/  LDC.64 R8, c[0x4][R17] ;  /* 0x0100000011087b82 */ /* 0x0000620000000a00 */
[----:B------:R-:W2:Y:S01]  /*0300*/  LDCU.64 UR4, c[0x4][0x8] ;  /* 0x01000100ff0477ac */ /* 0x000ea20008000a00 */
[----:B------:R-:W-:Y:S01]  /*0310*/  CS2R R6, SRZ ;  /* 0x0000000000067805 */ /* 0x000fe2000001ff00 */
[----:B--2---:R-:W-:Y:S02]  /*0320*/  IMAD.U32 R4, RZ, RZ, UR4 ;  /* 0x00000004ff047e24 */ /* 0x004fe4000f8e00ff */
[----:B0-----:R-:W-:-:S07]  /*0330*/  IMAD.U32 R5, RZ, RZ, UR5 ;  /* 0x00000005ff057e24 */ /* 0x001fce000f8e00ff */
[----:B------:R-:W-:-:S07]  /*0340*/  LEPC R20, `(.L_x_24) ;  /* 0x000000001014794e */ /* 0x000fce0000000000 */
[----:B-1----:R-:W-:Y:S05]  /*0350*/  CALL.ABS.NOINC R8 ;  /* 0x0000000008007343 */ /* 0x002fea0003c00000 */
.L_x_24:
        /* <DEDUP_REMOVED lines=12> */
.L_x_25:
[----:B------:R-:W0:Y:S01]  /*0420*/  LDC.64 R10, c[0x0][0x380] ;  /* 0x0000e000ff0a7b82 */ /* 0x000e220000000a00 */
[----:B------:R-:W1:Y:S01]  /*0430*/  LDCU.64 UR4, c[0x4][URZ] ;  /* 0x01000000ff0477ac */ /* 0x000e620008000a00 */
[----:B0-----:R-:W2:Y:S06]  /*0440*/  LDG.E R0, desc[UR36][R10.64+0x10] ;  /* 0x000010240a007981 */ /* 0x001eac000c1e1900 */
[----:B------:R0:W3:Y:S01]  /*0450*/  LDC.64 R12, c[0x4][R17] ;  /* 0x01000000110c7b82 */ /* 0x0000e20000000a00 */
[----:B-1----:R-:W-:Y:S01]  /*0460*/  IMAD.U32 R4, RZ, RZ, UR4 ;  /* 0x00000004ff047e24 */ /* 0x002fe2000f8e00ff */
[----:B------:R-:W-:Y:S01]  /*0470*/  MOV R6, R2 ;  /* 0x0000000200067202 */ /* 0x000fe20000000f00 */
[----:B------:R-:W-:-:S02]  /*0480*/  IMAD.U32 R5, RZ, RZ, UR5 ;  /* 0x00000005ff057e24 */ /* 0x000fc4000f8e00ff */
[----:B------:R-:W-:Y:S01]  /*0490*/  IMAD.MOV.U32 R7, RZ, RZ, R16 ;  /* 0x000000ffff077224 */ /* 0x000fe200078e0010 */
[----:B--2---:R-:W1:Y:S02]  /*04a0*/  F2F.F64.F32 R8, R0 ;  /* 0x0000000000087310 */ /* 0x004e640000201800 */
[----:B-1-3--:R0:W-:Y:S04]  /*04b0*/  STL.64 [R1], R8 ;  /* 0x0000000801007387 */ /* 0x00a1e80000100a00 */
[----:B------:R-:W-:-:S07]  /*04c0*/  LEPC R20, `(.L_x_26) ;  /* 0x000000001014794e */ /* 0x000fce0000000000 */
[----:B0-----:R-:W-:Y:S05]  /*04d0*/  CALL.ABS.NOINC R12 ;  /* 0x000000000c007343 */ /* 0x001fea0003c00000 */
.L_x_26:
        /* <DEDUP_REMOVED lines=12> */
.L_x_27:
[----:B------:R0:W1:Y:S01]  /*05a0*/  LDC.64 R8, c[0x4][R17] ;  /* 0x0100000011087b82 */ /* 0x0000620000000a00 */
[----:B------:R-:W2:Y:S01]  /*05b0*/  LDCU.64 UR4, c[0x4][0x8] ;  /* 0x01000100ff0477ac */ /* 0x000ea20008000a00 */
[----:B------:R-:W-:Y:S02]  /*05c0*/  CS2R R6, SRZ ;  /* 0x0000000000067805 */ /* 0x000fe4000001ff00 */
[----:B--2---:R-:W-:Y:S01]  /*05d0*/  MOV R4, UR4 ;  /* 0x0000000400047c02 */ /* 0x004fe20008000f00 */
[----:B0-----:R-:W-:-:S07]  /*05e0*/  IMAD.U32 R5, RZ, RZ, UR5 ;  /* 0x00000005ff057e24 */ /* 0x001fce000f8e00ff */
[----:B------:R-:W-:-:S07]  /*05f0*/  LEPC R20, `(.L_x_28) ;  /* 0x000000001014794e */ /* 0x000fce0000000000 */
[----:B-1----:R-:W-:Y:S05]  /*0600*/  CALL.ABS.NOINC R8 ;  /* 0x0000000008007343 */ /* 0x002fea0003c00000 */
.L_x_28:
        /* <DEDUP_REMOVED lines=12> */
.L_x_29:
        /* <DEDUP_REMOVED lines=12> */
.L_x_30:
        /* <DEDUP_REMOVED lines=12> */
.L_x_31:
[----:B------:R0:W1:Y:S01]  /*0850*/  LDC.64 R8, c[0x4][R17] ;  /* 0x0100000011087b82 */ /* 0x0000620000000a00 */
[----:B------:R-:W2:Y:S01]  /*0860*/  LDCU.64 UR4, c[0x4][0x8] ;  /* 0x01000100ff0477ac */ /* 0x000ea20008000a00 */
[----:B------:R-:W-:Y:S01]  /*0870*/  CS2R R6, SRZ ;  /* 0x0000000000067805 */ /* 0x000fe2000001ff00 */
[----:B--2---:R-:W-:Y:S01]  /*0880*/  IMAD.U32 R4, RZ, RZ, UR4 ;  /* 0x00000004ff047e24 */ /* 0x004fe2000f8e00ff */
[----:B0-----:R-:W-:-:S07]  /*0890*/  MOV R5, UR5 ;  /* 0x0000000500057c02 */ /* 0x001fce0008000f00 */
[----:B------:R-:W-:-:S07]  /*08a0*/  LEPC R20, `(.L_x_32) ;  /* 0x000000001014794e */ /* 0x000fce0000000000 */
[----:B-1----:R-:W-:Y:S05]  /*08b0*/  CALL.ABS.NOINC R8 ;  /* 0x0000000008007343 */ /* 0x002fea0003c00000 */
.L_x_32:
        /* <DEDUP_REMOVED lines=12> */
.L_x_33:
        /* <DEDUP_REMOVED lines=12> */
.L_x_34:
        /* <DEDUP_REMOVED lines=12> */
.L_x_35:
[----:B------:R0:W1:Y:S01]  /*0b00*/  LDC.64 R2, c[0x4][R17] ;  /* 0x0100000011027b82 */ /* 0x0000620000000a00 */
[----:B------:R-:W2:Y:S01]  /*0b10*/  LDCU.64 UR4, c[0x4][0x8] ;  /* 0x01000100ff0477ac */ /* 0x000ea20008000a00 */
[----:B------:R-:W-:Y:S01]  /*0b20*/  CS2R R6, SRZ ;  /* 0x0000000000067805 */ /* 0x000fe2000001ff00 */
[----:B--2---:R-:W-:Y:S02]  /*0b30*/  IMAD.U32 R4, RZ, RZ, UR4 ;  /* 0x00000004ff047e24 */ /* 0x004fe4000f8e00ff */
[----:B0-----:R-:W-:-:S07]  /*0b40*/  IMAD.U32 R5, RZ, RZ, UR5 ;  /* 0x00000005ff057e24 */ /* 0x001fce000f8e00ff */
[----:B------:R-:W-:-:S07]  /*0b50*/  LEPC R20, `(.L_x_36) ;  /* 0x000000001014794e */ /* 0x000fce0000000000 */
[----:B-1----:R-:W-:Y:S05]  /*0b60*/  CALL.ABS.NOINC R2 ;  /* 0x0000000002007343 */ /* 0x002fea0003c00000 */
.L_x_36:
[----:B------:R0:W1:Y:S01]  /*0b70*/  LDC.64 R2, c[0x4][R17] ;  /* 0x0100000011027b82 */ /* 0x0000620000000a00 */
[----:B------:R-:W2:Y:S01]  /*0b80*/  LDCU.64 UR4, c[0x4][0x8] ;  /* 0x01000100ff0477ac */ /* 0x000ea20008000a00 */
[----:B------:R-:W-:Y:S02]  /*0b90*/  CS2R R6, SRZ ;  /* 0x0000000000067805 */ /* 0x000fe4000001ff00 */
[----:B--2---:R-:W-:Y:S01]  /*0ba0*/  MOV R4, UR4 ;  /* 0x0000000400047c02 */ /* 0x004fe20008000f00 */
[----:B0-----:R-:W-:-:S07]  /*0bb0*/  IMAD.U32 R5, RZ, RZ, UR5 ;  /* 0x00000005ff057e24 */ /* 0x001fce000f8e00ff */
[----:B------:R-:W-:-:S07]  /*0bc0*/  LEPC R20, `(.L_x_37) ;  /* 0x000000001014794e */ /* 0x000fce0000000000 */
[----:B-1----:R-:W-:Y:S05]  /*0bd0*/  CALL.ABS.NOINC R2 ;  /* 0x0000000002007343 */ /* 0x002fea0003c00000 */
.L_x_37:
[----:B------:R-:W-:Y:S05]  /*0be0*/  EXIT ;  /* 0x000000000000794d */ /* 0x000fea0003800000 */
.L_x_38:
        /* <DEDUP_REMOVED lines=9> */
.L_x_55:


//--------------------- .text._Z17printVectorKernelPf --------------------------
	.section	.text._Z17printVectorKernelPf,"ax",@progbits
	.align	128
        .global         _Z17printVectorKernelPf
        .type           _Z17printVectorKernelPf,@function
        .size           _Z17printVectorKernelPf,(.L_x_56 - _Z17printVectorKernelPf)
        .other          _Z17printVectorKernelPf,@"STO_CUDA_ENTRY STV_DEFAULT"
_Z17printVectorKernelPf:
.text._Z17printVectorKernelPf:
        /* <DEDUP_REMOVED lines=23> */
.L_x_39:
        /* <DEDUP_REMOVED lines=12> */
.L_x_40:
        /* <DEDUP_REMOVED lines=12> */
.L_x_41:
        /* <DEDUP_REMOVED lines=12> */
.L_x_42:
[----:B------:R0:W1:Y:S01]  /*03b0*/  LDC.64 R2, c[0x4][R17] ;  /* 0x0100000011027b82 */ /* 0x0000620000000a00 */
[----:B------:R-:W2:Y:S01]  /*03c0*/  LDCU.64 UR4, c[0x4][0x8] ;  /* 0x01000100ff0477ac */ /* 0x000ea20008000a00 */
[----:B------:R-:W-:Y:S01]  /*03d0*/  CS2R R6, SRZ ;  /* 0x0000000000067805 */ /* 0x000fe2000001ff00 */
[----:B--2---:R-:W-:Y:S01]  /*03e0*/  IMAD.U32 R4, RZ, RZ, UR4 ;  /* 0x00000004ff047e24 */ /* 0x004fe2000f8e00ff */
[----:B0-----:R-:W-:-:S07]  /*03f0*/  MOV R5, UR5 ;  /* 0x0000000500057c02 */ /* 0x001fce0008000f00 */
[----:B------:R-:W-:-:S07]  /*0400*/  LEPC R20, `(.L_x_43) ;  /* 0x000000001014794e */ /* 0x000fce0000000000 */
[----:B-1----:R-:W-:Y:S05]  /*0410*/  CALL.ABS.NOINC R2 ;  /* 0x0000000002007343 */ /* 0x002fea0003c00000 */
.L_x_43:
[----:B------:R-:W-:Y:S05]  /*0420*/  EXIT ;  /* 0x000000000000794d */ /* 0x000fea0003800000 */
.L_x_44:
        /* <DEDUP_REMOVED lines=13> */
.L_x_56:


//--------------------- .nv.global.init           --------------------------
	.section	.nv.global.init,"aw",@progbits
.nv.global.init:
	.type		$str$1,@object
	.size		$str$1,($str - $str$1)
$str$1:
        /*0000*/ 	.byte	0x0a, 0x00
	.type		$str,@object
	.size		$str,(.L_0 - $str)
$str:
        /*0002*/ 	.byte	0x25, 0x66, 0x09, 0x00
.L_0:


//--------------------- .nv.shared.reserved.0     --------------------------
	.section	.nv.shared.reserved.0,"aw",@nobits
	.weak		__nv_reservedSMEM_offset_0_alias
	.size		__nv_reservedSMEM_offset_0_alias, 0, 64
	.other		__nv_reservedSMEM_offset_0_alias,@"STO_CUDA_RESERVED_SHARED STV_DEFAULT"
__nv_reservedSMEM_offset_0_alias:
	.zero		0
	.zero		64


//--------------------- .nv.shared._Z15innerProductGPUPfS_S_ --------------------------
	.section	.nv.shared._Z15innerProductGPUPfS_S_,"aw",@nobits
	.sectionflags	@""
	.align	4
.nv.shared._Z15innerProductGPUPfS_S_:
	.zero		1040


//--------------------- .nv.shared._Z22calculateProjectionGPUPfS_S_S_ --------------------------
	.section	.nv.shared._Z22calculateProjectionGPUPfS_S_S_,"aw",@nobits
	.sectionflags	@""
	.align	4
.nv.shared._Z22calculateProjectionGPUPfS_S_S_:
	.zero		1040


//--------------------- .nv.constant0._Z13matrixMultGPUPfS_S_ --------------------------
	.section	.nv.constant0._Z13matrixMultGPUPfS_S_,"a",@progbits
	.sectionflags	@""
	.align	4
.nv.constant0._Z13matrixMultGPUPfS_S_:
	.zero		920


//--------------------- .nv.constant0._Z11normMultGPUPfS_S_ --------------------------
	.section	.nv.constant0._Z11normMultGPUPfS_S_,"a",@progbits
	.sectionflags	@""
	.align	4
.nv.constant0._Z11normMultGPUPfS_S_:
	.zero		920


//--------------------- .nv.constant0._Z14vectorNormsGPUPfS_ --------------------------
	.section	.nv.constant0._Z14vectorNormsGPUPfS_,"a",@progbits
	.sectionflags	@""
	.align	4
.nv.constant0._Z14vectorNormsGPUPfS_:
	.zero		912


//--------------------- .nv.constant0._Z12vectorSubGPUPfS_S_ --------------------------
	.section	.nv.constant0._Z12vectorSubGPUPfS_S_,"a",@progbits
	.sectionflags	@""
	.align	4
.nv.constant0._Z12vectorSubGPUPfS_S_:
	.zero		920


//--------------------- .nv.constant0._Z17sumProjectionsGPUPfS_ --------------------------
	.section	.nv.constant0._Z17sumProjectionsGPUPfS_,"a",@progbits
	.sectionflags	@""
	.align	4
.nv.constant0._Z17sumProjectionsGPUPfS_:
	.zero		912


//--------------------- .nv.constant0._Z15innerProductGPUPfS_S_ --------------------------
	.section	.nv.constant0._Z15innerProductGPUPfS_S_,"a",@progbits
	.sectionflags	@""
	.align	4
.nv.constant0._Z15innerProductGPUPfS_S_:
	.zero		920


//--------------------- .nv.constant0._Z22calculateProjectionGPUPfS_S_S_ --------------------------
	.section	.nv.constant0._Z22calculateProjectionGPUPfS_S_S_,"a",@progbits
	.sectionflags	@""
	.align	4
.nv.constant0._Z22calculateProjectionGPUPfS_S_S_:
	.zero		928


//--------------------- .nv.constant0._Z15getVectorKernelPfS_ib --------------------------
	.section	.nv.constant0._Z15getVectorKernelPfS_ib,"a",@progbits
	.sectionflags	@""
	.align	4
.nv.constant0._Z15getVectorKernelPfS_ib:
	.zero		917


//--------------------- .nv.constant0._Z21matrixTransposeKernelPfS_b --------------------------
	.section	.nv.constant0._Z21matrixTransposeKernelPfS_b,"a",@progbits
	.sectionflags	@""
	.align	4
.nv.constant0._Z21matrixTransposeKernelPfS_b:
	.zero		913


//--------------------- .nv.constant0._Z17printMatrixKernelPf --------------------------
	.section	.nv.constant0._Z17printMatrixKernelPf,"a",@progbits
	.sectionflags	@""
	.align	4
.nv.constant0._Z17printMatrixKernelPf:
	.zero		904


//--------------------- .nv.constant0._Z17printVectorKernelPf --------------------------
	.section	.nv.constant0._Z17printVectorKernelPf,"a",@progbits
	.sectionflags	@""
	.align	4
.nv.constant0._Z17printVectorKernelPf:
	.zero		904


//--------------------- SYMBOLS --------------------------

	.type		.nv.reservedSmem.offset0,@object
	.size		.nv.reservedSmem.offset0,0x4
	.type		.nv.reservedSmem.cap,@object
	.size		.nv.reservedSmem.cap,0x4
	.type		vprintf,@function
